// auto-generated by cutlass_sweep.gemm — config: {"arch": "sm_100", "cluster_m": 1, "cluster_n": 1, "dtype": "bf16", "dtype_b": "bf16", "layout": "nt", "stages": 0, "tile_k": 64, "tile_m": 64, "tile_n": 112}
#include "cutlass/cutlass.h"
#include "cutlass/gemm/collective/collective_builder.hpp"
#include "cutlass/gemm/device/gemm_universal_adapter.h"
#include "cutlass/gemm/kernel/gemm_universal.hpp"
#include "cutlass/epilogue/collective/collective_builder.hpp"

using ElemA = cutlass::bfloat16_t;
using ElemB = cutlass::bfloat16_t;
using ElemCD = cutlass::bfloat16_t;
using Acc  = float;
using TileShape    = cute::Shape<cute::_64, cute::_112, cute::_64>;
using ClusterShape = cute::Shape<cute::_1, cute::_1, cute::_1>;

using CollectiveEpilogue = typename cutlass::epilogue::collective::CollectiveBuilder<
    cutlass::arch::Sm100, cutlass::arch::OpClassTensorOp,
    TileShape, ClusterShape,
    cutlass::epilogue::collective::EpilogueTileAuto,
    Acc, Acc,
    ElemCD, cutlass::layout::RowMajor, 128 / cutlass::sizeof_bits<ElemCD>::value,
    ElemCD, cutlass::layout::RowMajor, 128 / cutlass::sizeof_bits<ElemCD>::value,
    cutlass::epilogue::collective::EpilogueScheduleAuto
  >::CollectiveOp;

using CollectiveMainloop = typename cutlass::gemm::collective::CollectiveBuilder<
    cutlass::arch::Sm100, cutlass::arch::OpClassTensorOp,
    ElemA, cutlass::layout::RowMajor, 128 / cutlass::sizeof_bits<ElemA>::value,
    ElemB, cutlass::layout::ColumnMajor, 128 / cutlass::sizeof_bits<ElemB>::value,
    Acc,
    TileShape, ClusterShape,
    cutlass::gemm::collective::StageCountAutoCarveout<static_cast<int>(sizeof(typename CollectiveEpilogue::SharedStorage))>,
    cutlass::gemm::collective::KernelScheduleAuto
  >::CollectiveOp;

using GemmKernel = cutlass::gemm::kernel::GemmUniversal<
    cute::Shape<int,int,int,int>,
    CollectiveMainloop,
    CollectiveEpilogue
>;
using Gemm = cutlass::gemm::device::GemmUniversalAdapter<GemmKernel>;

// Force the device kernel symbol into the cubin without needing a host main.
auto* _anchor = &cutlass::device_kernel<GemmKernel>;


// ===== COMPILED SASS (sm_100a) =====

	.target	sm_100a

	.elftype	@"ET_EXEC"


//--------------------- .note.nv.tkinfo           --------------------------
	.section	.note.nv.tkinfo,"",@"SHT_NOTE"
	.sectionflags	@"SHF_NOTE_NV_TKINFO"
	.tkinfo
        /*0018*/ 	.word	0x00000002
        /*0030*/ 	.string	""
        /*0030*/ 	.string	"ptxas"
        /*0030*/ 	.string	"Cuda compilation tools, release 13.0, V13.0.88"
        /*0030*/ 	.string	"Build cuda_13.0.r13.0/compiler.36424714_0"
        /*0030*/ 	.string	"-arch sm_100a -m 64 "



//--------------------- .note.nv.cuinfo           --------------------------
	.section	.note.nv.cuinfo,"",@"SHT_NOTE"
	.sectionflags	@"SHF_NOTE_NV_CUINFO"
        /*0018*/ 	.short	0x0002
        /*001a*/ 	.short	0x0064
        /*001c*/ 	.short	0x0082
	.zero		2


//--------------------- .nv.info                  --------------------------
	.section	.nv.info,"",@"SHT_CUDA_INFO"
	.align	4


	//----- nvinfo : EIATTR_REGCOUNT
	.align		4
        /*0000*/ 	.byte	0x04, 0x2f
        /*0002*/ 	.short	(.L_19 - .L_18)
	.align		4
.L_18:
        /*0004*/ 	.word	index@(_ZN7cutlass13device_kernelINS_4gemm6kernel13GemmUniversalIN4cute5tupleIJiiiiEEENS1_10collective13CollectiveMmaINS1_35MainloopSm100TmaUmmaWarpSpecializedILi9ELi2ELi4ENS5_IJNS4_1CILi1EEESB_SB_EEEEENS5_IJNSA_ILi64EEENSA_ILi112EEESE_EEENS_10bfloat16_tENS5_IJlSB_lEEESH_SI_NS4_8TiledMMAINS4_8MMA_AtomIJNS4_20SM100_MMA_F16BF16_SSISH_SH_fLi64ELi112ELNS4_4UMMA5MajorE0ELSN_0ELNSM_7ScaleInE0ELSO_0EEEEEENS4_6LayoutISC_NS5_IJNSA_ILi0EEESS_SS_EEEEENS5_IJNS4_10UnderscoreESV_SV_EEEEENS4_13SM90_TMA_LOADENS4_14ComposedLayoutINS4_7SwizzleILi3ELi4ELi3EEENS4_18smem_ptr_flag_bitsILi16EEENSR_INS5_IJNSA_ILi8EEESE_EEENS5_IJSE_SB_EEEEEEEvNS4_8identityESY_S18_vS19_EENS_8epilogue10collective18CollectiveEpilogueINS1B_23Sm100TmaWarpSpecializedILi2ELi1ELi56ELb1ELb0EEEJSG_NS5_IJNSR_ISE_SB_EENSR_ISF_SB_EEEEESH_SI_SH_SI_NS1B_6fusion15FusionCallbacksIS1F_NS1J_17LinearCombinationISH_fSH_fLNS_15FloatRoundStyleE2EEESG_S1I_JEEENS4_5SM1004TMEM4LOAD26SM100_TMEM_LOAD_16dp256b2xESY_NSZ_INS10_ILi1ELi4ELi3EEES13_NSR_INS5_IJS14_NSA_ILi16EEEEEENS5_IJS1U_SB_EEEEEEENS4_17SM75_U32x4_LDSM_NENS4_14SM90_TMA_STOREES1Y_NS4_17SM90_U32x4_STSM_NENS4_39AutoVectorizingCopyWithAssumedAlignmentILi128EEEEEEvvEEEEvNT_6ParamsE)
        /*0008*/ 	.word	0x0000009f


	//----- nvinfo : EIATTR_FRAME_SIZE
	.align		4
.L_19:
        /*000c*/ 	.byte	0x04, 0x11
        /*000e*/ 	.short	(.L_21 - .L_20)
	.align		4
.L_20:
        /*0010*/ 	.word	index@($__internal_2_$__cuda_sm10x_tcgen05_guardrail_trap_unallocated_columns_being_dealloced)
        /*0014*/ 	.word	0x00000000


	//----- nvinfo : EIATTR_FRAME_SIZE
	.align		4
.L_21:
        /*0018*/ 	.byte	0x04, 0x11
        /*001a*/ 	.short	(.L_23 - .L_22)
	.align		4
.L_22:
        /*001c*/ 	.word	index@($__internal_1_$__cuda_sm10x_tcgen05_guardrail_trap_phase_invalid_during_alloc)
        /*0020*/ 	.word	0x00000000


	//----- nvinfo : EIATTR_FRAME_SIZE
	.align		4
.L_23:
        /*0024*/ 	.byte	0x04, 0x11
        /*0026*/ 	.short	(.L_25 - .L_24)
	.align		4
.L_24:
        /*0028*/ 	.word	index@($__internal_0_$__cuda_sm10x_tcgen05_guardrail_trap_col_being_dealloced_not_returned_by_alloc)
        /*002c*/ 	.word	0x00000000


	//----- nvinfo : EIATTR_FRAME_SIZE
	.align		4
.L_25:
        /*0030*/ 	.byte	0x04, 0x11
        /*0032*/ 	.short	(.L_27 - .L_26)
	.align		4
.L_26:
        /*0034*/ 	.word	index@(_ZN7cutlass13device_kernelINS_4gemm6kernel13GemmUniversalIN4cute5tupleIJiiiiEEENS1_10collective13CollectiveMmaINS1_35MainloopSm100TmaUmmaWarpSpecializedILi9ELi2ELi4ENS5_IJNS4_1CILi1EEESB_SB_EEEEENS5_IJNSA_ILi64EEENSA_ILi112EEESE_EEENS_10bfloat16_tENS5_IJlSB_lEEESH_SI_NS4_8TiledMMAINS4_8MMA_AtomIJNS4_20SM100_MMA_F16BF16_SSISH_SH_fLi64ELi112ELNS4_4UMMA5MajorE0ELSN_0ELNSM_7ScaleInE0ELSO_0EEEEEENS4_6LayoutISC_NS5_IJNSA_ILi0EEESS_SS_EEEEENS5_IJNS4_10UnderscoreESV_SV_EEEEENS4_13SM90_TMA_LOADENS4_14ComposedLayoutINS4_7SwizzleILi3ELi4ELi3EEENS4_18smem_ptr_flag_bitsILi16EEENSR_INS5_IJNSA_ILi8EEESE_EEENS5_IJSE_SB_EEEEEEEvNS4_8identityESY_S18_vS19_EENS_8epilogue10collective18CollectiveEpilogueINS1B_23Sm100TmaWarpSpecializedILi2ELi1ELi56ELb1ELb0EEEJSG_NS5_IJNSR_ISE_SB_EENSR_ISF_SB_EEEEESH_SI_SH_SI_NS1B_6fusion15FusionCallbacksIS1F_NS1J_17LinearCombinationISH_fSH_fLNS_15FloatRoundStyleE2EEESG_S1I_JEEENS4_5SM1004TMEM4LOAD26SM100_TMEM_LOAD_16dp256b2xESY_NSZ_INS10_ILi1ELi4ELi3EEES13_NSR_INS5_IJS14_NSA_ILi16EEEEEENS5_IJS1U_SB_EEEEEEENS4_17SM75_U32x4_LDSM_NENS4_14SM90_TMA_STOREES1Y_NS4_17SM90_U32x4_STSM_NENS4_39AutoVectorizingCopyWithAssumedAlignmentILi128EEEEEEvvEEEEvNT_6ParamsE)
        /*0038*/ 	.word	0x00000000


	//----- nvinfo : EIATTR_MIN_STACK_SIZE
	.align		4
.L_27:
        /*003c*/ 	.byte	0x04, 0x12
        /*003e*/ 	.short	(.L_29 - .L_28)
	.align		4
.L_28:
        /*0040*/ 	.word	index@(_ZN7cutlass13device_kernelINS_4gemm6kernel13GemmUniversalIN4cute5tupleIJiiiiEEENS1_10collective13CollectiveMmaINS1_35MainloopSm100TmaUmmaWarpSpecializedILi9ELi2ELi4ENS5_IJNS4_1CILi1EEESB_SB_EEEEENS5_IJNSA_ILi64EEENSA_ILi112EEESE_EEENS_10bfloat16_tENS5_IJlSB_lEEESH_SI_NS4_8TiledMMAINS4_8MMA_AtomIJNS4_20SM100_MMA_F16BF16_SSISH_SH_fLi64ELi112ELNS4_4UMMA5MajorE0ELSN_0ELNSM_7ScaleInE0ELSO_0EEEEEENS4_6LayoutISC_NS5_IJNSA_ILi0EEESS_SS_EEEEENS5_IJNS4_10UnderscoreESV_SV_EEEEENS4_13SM90_TMA_LOADENS4_14ComposedLayoutINS4_7SwizzleILi3ELi4ELi3EEENS4_18smem_ptr_flag_bitsILi16EEENSR_INS5_IJNSA_ILi8EEESE_EEENS5_IJSE_SB_EEEEEEEvNS4_8identityESY_S18_vS19_EENS_8epilogue10collective18CollectiveEpilogueINS1B_23Sm100TmaWarpSpecializedILi2ELi1ELi56ELb1ELb0EEEJSG_NS5_IJNSR_ISE_SB_EENSR_ISF_SB_EEEEESH_SI_SH_SI_NS1B_6fusion15FusionCallbacksIS1F_NS1J_17LinearCombinationISH_fSH_fLNS_15FloatRoundStyleE2EEESG_S1I_JEEENS4_5SM1004TMEM4LOAD26SM100_TMEM_LOAD_16dp256b2xESY_NSZ_INS10_ILi1ELi4ELi3EEES13_NSR_INS5_IJS14_NSA_ILi16EEEEEENS5_IJS1U_SB_EEEEEEENS4_17SM75_U32x4_LDSM_NENS4_14SM90_TMA_STOREES1Y_NS4_17SM90_U32x4_STSM_NENS4_39AutoVectorizingCopyWithAssumedAlignmentILi128EEEEEEvvEEEEvNT_6ParamsE)
        /*0044*/ 	.word	0x00000000
.L_29:


//--------------------- .nv.compat                --------------------------
	.section	.nv.compat,"",@"SHT_CUDA_COMPAT_INFO"
	.align	4
        /*0000*/ 	.byte	0x02, 0x09, 0x01, 0x00, 0x02, 0x02, 0x02, 0x00, 0x02, 0x05, 0x05, 0x00, 0x03, 0x07, 0x01, 0x01
        /*0010*/ 	.byte	0x02, 0x03, 0x01, 0x00, 0x02, 0x06, 0x01, 0x00, 0x04, 0x0b, 0x08, 0x00, 0x09, 0x00, 0x00, 0x00
        /*0020*/ 	.byte	0x00, 0x00, 0x00, 0x00


//--------------------- .nv.info._ZN7cutlass13device_kernelINS_4gemm6kernel13GemmUniversalIN4cute5tupleIJiiiiEEENS1_10collective13CollectiveMmaINS1_35MainloopSm100TmaUmmaWarpSpecializedILi9ELi2ELi4ENS5_IJNS4_1CILi1EEESB_SB_EEEEENS5_IJNSA_ILi64EEENSA_ILi112EEESE_EEENS_10bfloat16_tENS5_IJlSB_lEEESH_SI_NS4_8TiledMMAINS4_8MMA_AtomIJNS4_20SM100_MMA_F16BF16_SSISH_SH_fLi64ELi112ELNS4_4UMMA5MajorE0ELSN_0ELNSM_7ScaleInE0ELSO_0EEEEEENS4_6LayoutISC_NS5_IJNSA_ILi0EEESS_SS_EEEEENS5_IJNS4_10UnderscoreESV_SV_EEEEENS4_13SM90_TMA_LOADENS4_14ComposedLayoutINS4_7SwizzleILi3ELi4ELi3EEENS4_18smem_ptr_flag_bitsILi16EEENSR_INS5_IJNSA_ILi8EEESE_EEENS5_IJSE_SB_EEEEEEEvNS4_8identityESY_S18_vS19_EENS_8epilogue10collective18CollectiveEpilogueINS1B_23Sm100TmaWarpSpecializedILi2ELi1ELi56ELb1ELb0EEEJSG_NS5_IJNSR_ISE_SB_EENSR_ISF_SB_EEEEESH_SI_SH_SI_NS1B_6fusion15FusionCallbacksIS1F_NS1J_17LinearCombinationISH_fSH_fLNS_15FloatRoundStyleE2EEESG_S1I_JEEENS4_5SM1004TMEM4LOAD26SM100_TMEM_LOAD_16dp256b2xESY_NSZ_INS10_ILi1ELi4ELi3EEES13_NSR_INS5_IJS14_NSA_ILi16EEEEEENS5_IJS1U_SB_EEEEEEENS4_17SM75_U32x4_LDSM_NENS4_14SM90_TMA_STOREES1Y_NS4_17SM90_U32x4_STSM_NENS4_39AutoVectorizingCopyWithAssumedAlignmentILi128EEEEEEvvEEEEvNT_6ParamsE --------------------------
	.section	.nv.info._ZN7cutlass13device_kernelINS_4gemm6kernel13GemmUniversalIN4cute5tupleIJiiiiEEENS1_10collective13CollectiveMmaINS1_35MainloopSm100TmaUmmaWarpSpecializedILi9ELi2ELi4ENS5_IJNS4_1CILi1EEESB_SB_EEEEENS5_IJNSA_ILi64EEENSA_ILi112EEESE_EEENS_10bfloat16_tENS5_IJlSB_lEEESH_SI_NS4_8TiledMMAINS4_8MMA_AtomIJNS4_20SM100_MMA_F16BF16_SSISH_SH_fLi64ELi112ELNS4_4UMMA5MajorE0ELSN_0ELNSM_7ScaleInE0ELSO_0EEEEEENS4_6LayoutISC_NS5_IJNSA_ILi0EEESS_SS_EEEEENS5_IJNS4_10UnderscoreESV_SV_EEEEENS4_13SM90_TMA_LOADENS4_14ComposedLayoutINS4_7SwizzleILi3ELi4ELi3EEENS4_18smem_ptr_flag_bitsILi16EEENSR_INS5_IJNSA_ILi8EEESE_EEENS5_IJSE_SB_EEEEEEEvNS4_8identityESY_S18_vS19_EENS_8epilogue10collective18CollectiveEpilogueINS1B_23Sm100TmaWarpSpecializedILi2ELi1ELi56ELb1ELb0EEEJSG_NS5_IJNSR_ISE_SB_EENSR_ISF_SB_EEEEESH_SI_SH_SI_NS1B_6fusion15FusionCallbacksIS1F_NS1J_17LinearCombinationISH_fSH_fLNS_15FloatRoundStyleE2EEESG_S1I_JEEENS4_5SM1004TMEM4LOAD26SM100_TMEM_LOAD_16dp256b2xESY_NSZ_INS10_ILi1ELi4ELi3EEES13_NSR_INS5_IJS14_NSA_ILi16EEEEEENS5_IJS1U_SB_EEEEEEENS4_17SM75_U32x4_LDSM_NENS4_14SM90_TMA_STOREES1Y_NS4_17SM90_U32x4_STSM_NENS4_39AutoVectorizingCopyWithAssumedAlignmentILi128EEEEEEvvEEEEvNT_6ParamsE,"",@"SHT_CUDA_INFO"
	.sectionflags	@""
	.align	4


	//----- nvinfo : EIATTR_CUDA_API_VERSION
	.align		4
        /*0000*/ 	.byte	0x04, 0x37
        /*0002*/ 	.short	(.L_31 - .L_30)
.L_30:
        /*0004*/ 	.word	0x00000082


	//----- nvinfo : EIATTR_KPARAM_INFO
	.align		4
.L_31:
        /*0008*/ 	.byte	0x04, 0x17
        /*000a*/ 	.short	(.L_33 - .L_32)
.L_32:
        /*000c*/ 	.word	0x00000000
        /*0010*/ 	.short	0x0000
        /*0012*/ 	.short	0x0000
        /*0014*/ 	.byte	0x00, 0xf0, 0x01, 0x20


	//----- nvinfo : EIATTR_AT_ENTRY_FRAGMENTS
	.align		4
.L_33:
        /*0018*/ 	.byte	0x04, 0x4f
        /*001a*/ 	.short	(.L_35 - .L_34)


	//   ....[0]....
.L_34:
        /*001c*/ 	.word	0x00000006


	//----- nvinfo : EIATTR_RESERVED_SMEM_USED
	.align		4
.L_35:
        /*0020*/ 	.byte	0x01, 0x41
	.zero		2


	//----- nvinfo : EIATTR_SPARSE_MMA_MASK
	.align		4
        /*0024*/ 	.byte	0x03, 0x50
        /*0026*/ 	.short	0x0000


	//----- nvinfo : EIATTR_TCGEN05_1CTA_USED
	.align		4
        /*0028*/ 	.byte	0x01, 0x51
	.zero		2


	//----- nvinfo : EIATTR_MAXREG_COUNT
	.align		4
        /*002c*/ 	.byte	0x03, 0x1b
        /*002e*/ 	.short	0x00ff


	//----- nvinfo : EIATTR_NUM_BARRIERS
	.align		4
        /*0030*/ 	.byte	0x02, 0x4c
        /*0032*/ 	.byte	0x07
	.zero		1


	//----- nvinfo : EIATTR_EXTERNS
	.align		4
        /*0034*/ 	.byte	0x04, 0x0f
        /*0036*/ 	.short	(.L_37 - .L_36)


	//   ....[0]....
	.align		4
.L_36:
        /*0038*/ 	.word	index@(__assertfail)


	//----- nvinfo : EIATTR_MERCURY_ISA_VERSION
	.align		4
.L_37:
        /*003c*/ 	.byte	0x03, 0x5f
        /*003e*/ 	.short	0x0101


	//----- nvinfo : EIATTR_INT_WARP_WIDE_INSTR_OFFSETS
	.align		4
        /*0040*/ 	.byte	0x04, 0x31
        /*0042*/ 	.short	(.L_39 - .L_38)


	//   ....[0]....
.L_38:
        /*0044*/ 	.word	0x00001e70


	//   ....[1]....
        /*0048*/ 	.word	0x00003bd0


	//   ....[2]....
        /*004c*/ 	.word	0x00003c00


	//   ....[3]....
        /*0050*/ 	.word	0x00003c50


	//   ....[4]....
        /*0054*/ 	.word	0x000046c0


	//   ....[5]....
        /*0058*/ 	.word	0x00004700


	//   ....[6]....
        /*005c*/ 	.word	0x00004720


	//   ....[7]....
        /*0060*/ 	.word	0x00004740


	//   ....[8]....
        /*0064*/ 	.word	0x000048e0


	//   ....[9]....
        /*0068*/ 	.word	0x00004940


	//   ....[10]....
        /*006c*/ 	.word	0x00004990


	//   ....[11]....
        /*0070*/ 	.word	0x000049c0


	//----- nvinfo : EIATTR_COOP_GROUP_MASK_REGIDS
	.align		4
.L_39:
        /*0074*/ 	.byte	0x04, 0x29
        /*0076*/ 	.short	(.L_41 - .L_40)


	//   ....[0]....
.L_40:
        /*0078*/ 	.word	0xffffffff


	//   ....[1]....
        /*007c*/ 	.word	0xffffffff


	//   ....[2]....
        /*0080*/ 	.word	0xffffffff


	//   ....[3]....
        /*0084*/ 	.word	0xffffffff


	//   ....[4]....
        /*0088*/ 	.word	0xffffffff


	//   ....[5]....
        /*008c*/ 	.word	0xffffffff


	//   ....[6]....
        /*0090*/ 	.word	0xffffffff


	//   ....[7]....
        /*0094*/ 	.word	0xffffffff


	//   ....[8]....
        /*0098*/ 	.word	0xffffffff


	//   ....[9]....
        /*009c*/ 	.word	0xffffffff


	//   ....[10]....
        /*00a0*/ 	.word	0xffffffff


	//   ....[11]....
        /*00a4*/ 	.word	0xffffffff


	//   ....[12]....
        /*00a8*/ 	.word	0xffffffff


	//----- nvinfo : EIATTR_COOP_GROUP_INSTR_OFFSETS
	.align		4
.L_41:
        /*00ac*/ 	.byte	0x04, 0x28
        /*00ae*/ 	.short	(.L_43 - .L_42)


	//   ....[0]....
.L_42:
        /*00b0*/ 	.word	0x00000090


	//   ....[1]....
        /*00b4*/ 	.word	0x000004d0


	//   ....[2]....
        /*00b8*/ 	.word	0x00000710


	//   ....[3]....
        /*00bc*/ 	.word	0x00000870


	//   ....[4]....
        /*00c0*/ 	.word	0x00000970


	//   ....[5]....
        /*00c4*/ 	.word	0x00000ae0


	//   ....[6]....
        /*00c8*/ 	.word	0x00000c80


	//   ....[7]....
        /*00cc*/ 	.word	0x00001d50


	//   ....[8]....
        /*00d0*/ 	.word	0x00002e00


	//   ....[9]....
        /*00d4*/ 	.word	0x00003010


	//   ....[10]....
        /*00d8*/ 	.word	0x00003040


	//   ....[11]....
        /*00dc*/ 	.word	0x00003ac0


	//   ....[12]....
        /*00e0*/ 	.word	0x00003cf0


	//----- nvinfo : EIATTR_VRC_CTA_INIT_COUNT
	.align		4
.L_43:
        /*00e4*/ 	.byte	0x02, 0x4a
        /*00e6*/ 	.byte	0x80
	.zero		1


	//----- nvinfo : EIATTR_SYSCALL_OFFSETS
	.align		4
        /*00e8*/ 	.byte	0x04, 0x46
        /*00ea*/ 	.short	(.L_45 - .L_44)


	//   ....[0]....
.L_44:
        /*00ec*/ 	.word	0x000054d0


	//   ....[1]....
        /*00f0*/ 	.word	0x000055c0


	//   ....[2]....
        /*00f4*/ 	.word	0x00005e60


	//   ....[3]....
        /*00f8*/ 	.word	0x00005fd0


	//   ....[4]....
        /*00fc*/ 	.word	0x00006140


	//   ....[5]....
        /*0100*/ 	.word	0x000062b0


	//   ....[6]....
        /*0104*/ 	.word	0x00006420


	//   ....[7]....
        /*0108*/ 	.word	0x00006590


	//   ....[8]....
        /*010c*/ 	.word	0x00006700


	//----- nvinfo : EIATTR_MBARRIER_INSTR_OFFSETS
	.align		4
.L_45:
        /*0110*/ 	.byte	0x04, 0x39
        /*0112*/ 	.short	(.L_47 - .L_46)


	//   ....[0]....
.L_46:
        /*0114*/ 	.word	0x000005d0
        /*0118*/ 	.word	0x000000ff
        /*011c*/ 	.word	0x00000000
        /*0120*/ 	.short	0x0100
        /*0122*/ 	.byte	0x05
	.zero		1


	//   ....[1]....
        /*0124*/ 	.word	0x000005e0
        /*0128*/ 	.word	0x000000ff
        /*012c*/ 	.word	0x00000048
        /*0130*/ 	.short	0x0100
        /*0132*/ 	.byte	0x05
	.zero		1


	//   ....[2]....
        /*0134*/ 	.word	0x000005f0
        /*0138*/ 	.word	0x000000ff
        /*013c*/ 	.word	0x00000008
        /*0140*/ 	.short	0x0100
        /*0142*/ 	.byte	0x05
	.zero		1


	//   ....[3]....
        /*0144*/ 	.word	0x00000600
        /*0148*/ 	.word	0x000000ff
        /*014c*/ 	.word	0x00000050
        /*0150*/ 	.short	0x0100
        /*0152*/ 	.byte	0x05
	.zero		1


	//   ....[4]....
        /*0154*/ 	.word	0x00000610
        /*0158*/ 	.word	0x000000ff
        /*015c*/ 	.word	0x00000010
        /*0160*/ 	.short	0x0100
        /*0162*/ 	.byte	0x05
	.zero		1


	//   ....[5]....
        /*0164*/ 	.word	0x00000620
        /*0168*/ 	.word	0x000000ff
        /*016c*/ 	.word	0x00000058
        /*0170*/ 	.short	0x0100
        /*0172*/ 	.byte	0x05
	.zero		1


	//   ....[6]....
        /*0174*/ 	.word	0x00000630
        /*0178*/ 	.word	0x000000ff
        /*017c*/ 	.word	0x00000018
        /*0180*/ 	.short	0x0100
        /*0182*/ 	.byte	0x05
	.zero		1


	//   ....[7]....
        /*0184*/ 	.word	0x00000640
        /*0188*/ 	.word	0x000000ff
        /*018c*/ 	.word	0x00000060
        /*0190*/ 	.short	0x0100
        /*0192*/ 	.byte	0x05
	.zero		1


	//   ....[8]....
        /*0194*/ 	.word	0x00000650
        /*0198*/ 	.word	0x000000ff
        /*019c*/ 	.word	0x00000020
        /*01a0*/ 	.short	0x0100
        /*01a2*/ 	.byte	0x05
	.zero		1


	//   ....[9]....
        /*01a4*/ 	.word	0x00000660
        /*01a8*/ 	.word	0x000000ff
        /*01ac*/ 	.word	0x00000068
        /*01b0*/ 	.short	0x0100
        /*01b2*/ 	.byte	0x05
	.zero		1


	//   ....[10]....
        /*01b4*/ 	.word	0x00000670
        /*01b8*/ 	.word	0x000000ff
        /*01bc*/ 	.word	0x00000028
        /*01c0*/ 	.short	0x0100
        /*01c2*/ 	.byte	0x05
	.zero		1


	//   ....[11]....
        /*01c4*/ 	.word	0x00000680
        /*01c8*/ 	.word	0x000000ff
        /*01cc*/ 	.word	0x00000070
        /*01d0*/ 	.short	0x0100
        /*01d2*/ 	.byte	0x05
	.zero		1


	//   ....[12]....
        /*01d4*/ 	.word	0x00000690
        /*01d8*/ 	.word	0x000000ff
        /*01dc*/ 	.word	0x00000030
        /*01e0*/ 	.short	0x0100
        /*01e2*/ 	.byte	0x05
	.zero		1


	//   ....[13]....
        /*01e4*/ 	.word	0x000006a0
        /*01e8*/ 	.word	0x000000ff
        /*01ec*/ 	.word	0x00000078
        /*01f0*/ 	.short	0x0100
        /*01f2*/ 	.byte	0x05
	.zero		1


	//   ....[14]....
        /*01f4*/ 	.word	0x000006b0
        /*01f8*/ 	.word	0x000000ff
        /*01fc*/ 	.word	0x00000038
        /*0200*/ 	.short	0x0100
        /*0202*/ 	.byte	0x05
	.zero		1


	//   ....[15]....
        /*0204*/ 	.word	0x000006c0
        /*0208*/ 	.word	0x000000ff
        /*020c*/ 	.word	0x00000080
        /*0210*/ 	.short	0x0100
        /*0212*/ 	.byte	0x05
	.zero		1


	//   ....[16]....
        /*0214*/ 	.word	0x000006d0
        /*0218*/ 	.word	0x000000ff
        /*021c*/ 	.word	0x00000040
        /*0220*/ 	.short	0x0100
        /*0222*/ 	.byte	0x05
	.zero		1


	//   ....[17]....
        /*0224*/ 	.word	0x000006e0
        /*0228*/ 	.word	0x000000ff
        /*022c*/ 	.word	0x00000088
        /*0230*/ 	.short	0x0100
        /*0232*/ 	.byte	0x05
	.zero		1


	//   ....[18]....
        /*0234*/ 	.word	0x00000820
        /*0238*/ 	.word	0x000000ff
        /*023c*/ 	.word	0x00000090
        /*0240*/ 	.short	0x0100
        /*0242*/ 	.byte	0x06
	.zero		1


	//   ....[19]....
        /*0244*/ 	.word	0x00000830
        /*0248*/ 	.word	0x000000ff
        /*024c*/ 	.word	0x000000a0
        /*0250*/ 	.short	0x0100
        /*0252*/ 	.byte	0x06
	.zero		1


	//   ....[20]....
        /*0254*/ 	.word	0x00000840
        /*0258*/ 	.word	0x000000ff
        /*025c*/ 	.word	0x00000098
        /*0260*/ 	.short	0x0100
        /*0262*/ 	.byte	0x06
	.zero		1


	//   ....[21]....
        /*0264*/ 	.word	0x00000850
        /*0268*/ 	.word	0x000000ff
        /*026c*/ 	.word	0x000000a8
        /*0270*/ 	.short	0x0100
        /*0272*/ 	.byte	0x06
	.zero		1


	//   ....[22]....
        /*0274*/ 	.word	0x00000940
        /*0278*/ 	.word	0x000000ff
        /*027c*/ 	.word	0x000000b0
        /*0280*/ 	.short	0x0100
        /*0282*/ 	.byte	0x05
	.zero		1


	//   ....[23]....
        /*0284*/ 	.word	0x00000950
        /*0288*/ 	.word	0x000000ff
        /*028c*/ 	.word	0x000000b8
        /*0290*/ 	.short	0x0100
        /*0292*/ 	.byte	0x05
	.zero		1


	//   ....[24]....
        /*0294*/ 	.word	0x00000a90
        /*0298*/ 	.word	0x000000ff
        /*029c*/ 	.word	0x000000c0
        /*02a0*/ 	.short	0x0100
        /*02a2*/ 	.byte	0x05
	.zero		1


	//   ....[25]....
        /*02a4*/ 	.word	0x00000aa0
        /*02a8*/ 	.word	0x000000ff
        /*02ac*/ 	.word	0x000000d0
        /*02b0*/ 	.short	0x0100
        /*02b2*/ 	.byte	0x05
	.zero		1


	//   ....[26]....
        /*02b4*/ 	.word	0x00000ab0
        /*02b8*/ 	.word	0x000000ff
        /*02bc*/ 	.word	0x000000c8
        /*02c0*/ 	.short	0x0100
        /*02c2*/ 	.byte	0x05
	.zero		1


	//   ....[27]....
        /*02c4*/ 	.word	0x00000ac0
        /*02c8*/ 	.word	0x000000ff
        /*02cc*/ 	.word	0x000000d8
        /*02d0*/ 	.short	0x0100
        /*02d2*/ 	.byte	0x05
	.zero		1


	//   ....[28]....
        /*02d4*/ 	.word	0x00000bf0
        /*02d8*/ 	.word	0x000000ff
        /*02dc*/ 	.word	0x000000e0
        /*02e0*/ 	.short	0x0100
        /*02e2*/ 	.byte	0x06
	.zero		1


	//   ....[29]....
        /*02e4*/ 	.word	0x00000c00
        /*02e8*/ 	.word	0x000000ff
        /*02ec*/ 	.word	0x00000100
        /*02f0*/ 	.short	0x0100
        /*02f2*/ 	.byte	0x06
	.zero		1


	//   ....[30]....
        /*02f4*/ 	.word	0x00000c10
        /*02f8*/ 	.word	0x000000ff
        /*02fc*/ 	.word	0x000000e8
        /*0300*/ 	.short	0x0100
        /*0302*/ 	.byte	0x06
	.zero		1


	//   ....[31]....
        /*0304*/ 	.word	0x00000c20
        /*0308*/ 	.word	0x000000ff
        /*030c*/ 	.word	0x00000108
        /*0310*/ 	.short	0x0100
        /*0312*/ 	.byte	0x06
	.zero		1


	//   ....[32]....
        /*0314*/ 	.word	0x00000c30
        /*0318*/ 	.word	0x000000ff
        /*031c*/ 	.word	0x000000f0
        /*0320*/ 	.short	0x0100
        /*0322*/ 	.byte	0x06
	.zero		1


	//   ....[33]....
        /*0324*/ 	.word	0x00000c40
        /*0328*/ 	.word	0x000000ff
        /*032c*/ 	.word	0x00000110
        /*0330*/ 	.short	0x0100
        /*0332*/ 	.byte	0x06
	.zero		1


	//   ....[34]....
        /*0334*/ 	.word	0x00000c50
        /*0338*/ 	.word	0x000000ff
        /*033c*/ 	.word	0x000000f8
        /*0340*/ 	.short	0x0100
        /*0342*/ 	.byte	0x06
	.zero		1


	//   ....[35]....
        /*0344*/ 	.word	0x00000c60
        /*0348*/ 	.word	0x000000ff
        /*034c*/ 	.word	0x00000118
        /*0350*/ 	.short	0x0100
        /*0352*/ 	.byte	0x06
	.zero		1


	//   ....[36]....
        /*0354*/ 	.word	0x00000d50
        /*0358*/ 	.word	0x000000ff
        /*035c*/ 	.word	0x00000120
        /*0360*/ 	.short	0x0100
        /*0362*/ 	.byte	0x05
	.zero		1


	//   ....[37]....
        /*0364*/ 	.word	0x00000d60
        /*0368*/ 	.word	0x000000ff
        /*036c*/ 	.word	0x00000130
        /*0370*/ 	.short	0x0100
        /*0372*/ 	.byte	0x05
	.zero		1


	//   ....[38]....
        /*0374*/ 	.word	0x00000d70
        /*0378*/ 	.word	0x000000ff
        /*037c*/ 	.word	0x00000128
        /*0380*/ 	.short	0x0100
        /*0382*/ 	.byte	0x05
	.zero		1


	//   ....[39]....
        /*0384*/ 	.word	0x00000d80
        /*0388*/ 	.word	0x000000ff
        /*038c*/ 	.word	0x00000138
        /*0390*/ 	.short	0x0100
        /*0392*/ 	.byte	0x05
	.zero		1


	//   ....[40]....
        /*0394*/ 	.word	0x00001650
        /*0398*/ 	.word	0x00000002
        /*039c*/ 	.word	0x00000130
        /*03a0*/ 	.short	0x010a
        /*03a2*/ 	.byte	0xff
	.zero		1


	//   ....[41]....
        /*03a4*/ 	.word	0x00001680
        /*03a8*/ 	.word	0x00000002
        /*03ac*/ 	.word	0x00000120
        /*03b0*/ 	.short	0x0101
        /*03b2*/ 	.byte	0xff
	.zero		1


	//   ....[42]....
        /*03b4*/ 	.word	0x00001750
        /*03b8*/ 	.word	0x000000ff
        /*03bc*/ 	.word	0x00000048
        /*03c0*/ 	.short	0x010a
        /*03c2*/ 	.byte	0x05
	.zero		1


	//   ....[43]....
        /*03c4*/ 	.word	0x000017f0
        /*03c8*/ 	.word	0x000000ff
        /*03cc*/ 	.word	0x00000048
        /*03d0*/ 	.short	0x010a
        /*03d2*/ 	.byte	0x21
	.zero		1


	//   ....[44]....
        /*03d4*/ 	.word	0x00001940
        /*03d8*/ 	.word	0x000000ff
        /*03dc*/ 	.word	0x00000048
        /*03e0*/ 	.short	0x010a
        /*03e2*/ 	.byte	0x08
	.zero		1


	//   ....[45]....
        /*03e4*/ 	.word	0x00001a50
        /*03e8*/ 	.word	0x000000ff
        /*03ec*/ 	.word	0x000000b8
        /*03f0*/ 	.short	0x0101
        /*03f2*/ 	.byte	0x04
	.zero		1


	//   ....[46]....
        /*03f4*/ 	.word	0x00001a70
        /*03f8*/ 	.word	0x000000ff
        /*03fc*/ 	.word	0x00000048
        /*0400*/ 	.short	0x010a
        /*0402*/ 	.byte	0x05
	.zero		1


	//   ....[47]....
        /*0404*/ 	.word	0x00001af0
        /*0408*/ 	.word	0x000000ff
        /*040c*/ 	.word	0x00000048
        /*0410*/ 	.short	0x010a
        /*0412*/ 	.byte	0x11
	.zero		1


	//   ....[48]....
        /*0414*/ 	.word	0x00001c40
        /*0418*/ 	.word	0x000000ff
        /*041c*/ 	.word	0x00000048
        /*0420*/ 	.short	0x010a
        /*0422*/ 	.byte	0x08
	.zero		1


	//   ....[49]....
        /*0424*/ 	.word	0x00001d80
        /*0428*/ 	.word	0x00000002
        /*042c*/ 	.word	0x000000c0
        /*0430*/ 	.short	0x010a
        /*0432*/ 	.byte	0xff
	.zero		1


	//   ....[50]....
        /*0434*/ 	.word	0x00001e40
        /*0438*/ 	.word	0x00000002
        /*043c*/ 	.word	0x00000000
        /*0440*/ 	.short	0x0101
        /*0442*/ 	.byte	0xff
	.zero		1


	//   ....[51]....
        /*0444*/ 	.word	0x000023a0
        /*0448*/ 	.word	0x000000ff
        /*044c*/ 	.word	0x00000000
        /*0450*/ 	.short	0x010a
        /*0452*/ 	.byte	0x05
	.zero		1


	//   ....[52]....
        /*0454*/ 	.word	0x00002430
        /*0458*/ 	.word	0x000000ff
        /*045c*/ 	.word	0x00000000
        /*0460*/ 	.short	0x010a
        /*0462*/ 	.byte	0x05
	.zero		1


	//   ....[53]....
        /*0464*/ 	.word	0x000024c0
        /*0468*/ 	.word	0x000000ff
        /*046c*/ 	.word	0x00000000
        /*0470*/ 	.short	0x010a
        /*0472*/ 	.byte	0x05
	.zero		1


	//   ....[54]....
        /*0474*/ 	.word	0x00002550
        /*0478*/ 	.word	0x000000ff
        /*047c*/ 	.word	0x00000000
        /*0480*/ 	.short	0x010a
        /*0482*/ 	.byte	0x05
	.zero		1


	//   ....[55]....
        /*0484*/ 	.word	0x000025e0
        /*0488*/ 	.word	0x000000ff
        /*048c*/ 	.word	0x00000000
        /*0490*/ 	.short	0x010a
        /*0492*/ 	.byte	0x05
	.zero		1


	//   ....[56]....
        /*0494*/ 	.word	0x00002670
        /*0498*/ 	.word	0x000000ff
        /*049c*/ 	.word	0x00000000
        /*04a0*/ 	.short	0x010a
        /*04a2*/ 	.byte	0x05
	.zero		1


	//   ....[57]....
        /*04a4*/ 	.word	0x00002700
        /*04a8*/ 	.word	0x000000ff
        /*04ac*/ 	.word	0x00000000
        /*04b0*/ 	.short	0x010a
        /*04b2*/ 	.byte	0x05
	.zero		1


	//   ....[58]....
        /*04b4*/ 	.word	0x00002790
        /*04b8*/ 	.word	0x000000ff
        /*04bc*/ 	.word	0x00000000
        /*04c0*/ 	.short	0x010a
        /*04c2*/ 	.byte	0x05
	.zero		1


	//   ....[59]....
        /*04c4*/ 	.word	0x00002830
        /*04c8*/ 	.word	0x00000000
        /*04cc*/ 	.word	0x00000000
        /*04d0*/ 	.short	0x010a
        /*04d2*/ 	.byte	0xff
	.zero		1


	//   ....[60]....
        /*04d4*/ 	.word	0x00002950
        /*04d8*/ 	.word	0x00000000
        /*04dc*/ 	.word	0x00000120
        /*04e0*/ 	.short	0x010a
        /*04e2*/ 	.byte	0xff
	.zero		1


	//   ....[61]....
        /*04e4*/ 	.word	0x000029c0
        /*04e8*/ 	.word	0x00000000
        /*04ec*/ 	.word	0x00000000
        /*04f0*/ 	.short	0x0101
        /*04f2*/ 	.byte	0xff
	.zero		1


	//   ....[62]....
        /*04f4*/ 	.word	0x000029e0
        /*04f8*/ 	.word	0x000000ff
        /*04fc*/ 	.word	0x000000d0
        /*0500*/ 	.short	0x010a
        /*0502*/ 	.byte	0x05
	.zero		1


	//   ....[63]....
        /*0504*/ 	.word	0x00002b00
        /*0508*/ 	.word	0x00000000
        /*050c*/ 	.word	0x000000c0
        /*0510*/ 	.short	0x010a
        /*0512*/ 	.byte	0xff
	.zero		1


	//   ....[64]....
        /*0514*/ 	.word	0x00002c00
        /*0518*/ 	.word	0x00000000
        /*051c*/ 	.word	0x00000000
        /*0520*/ 	.short	0x0101
        /*0522*/ 	.byte	0xff
	.zero		1


	//   ....[65]....
        /*0524*/ 	.word	0x00002c90
        /*0528*/ 	.word	0x000000ff
        /*052c*/ 	.word	0x000000d0
        /*0530*/ 	.short	0x0106
        /*0532*/ 	.byte	0x05
	.zero		1


	//   ....[66]....
        /*0534*/ 	.word	0x00002cb0
        /*0538*/ 	.word	0x000000ff
        /*053c*/ 	.word	0x000000d0
        /*0540*/ 	.short	0x010a
        /*0542*/ 	.byte	0x05
	.zero		1


	//   ....[67]....
        /*0544*/ 	.word	0x00002d40
        /*0548*/ 	.word	0x000000ff
        /*054c*/ 	.word	0x000000d0
        /*0550*/ 	.short	0x0106
        /*0552*/ 	.byte	0x04
	.zero		1


	//   ....[68]....
        /*0554*/ 	.word	0x00002d80
        /*0558*/ 	.word	0x00000000
        /*055c*/ 	.word	0x000000d0
        /*0560*/ 	.short	0x010a
        /*0562*/ 	.byte	0xff
	.zero		1


	//   ....[69]....
        /*0564*/ 	.word	0x000032c0
        /*0568*/ 	.word	0x00000000
        /*056c*/ 	.word	0x000000c0
        /*0570*/ 	.short	0x010a
        /*0572*/ 	.byte	0xff
	.zero		1


	//   ....[70]....
        /*0574*/ 	.word	0x000033d0
        /*0578*/ 	.word	0x00000003
        /*057c*/ 	.word	0x00000000
        /*0580*/ 	.short	0x0101
        /*0582*/ 	.byte	0xff
	.zero		1


	//   ....[71]....
        /*0584*/ 	.word	0x000033e0
        /*0588*/ 	.word	0x000000ff
        /*058c*/ 	.word	0x00000000
        /*0590*/ 	.short	0x010a
        /*0592*/ 	.byte	0x05
	.zero		1


	//   ....[72]....
        /*0594*/ 	.word	0x00003450
        /*0598*/ 	.word	0x000000ff
        /*059c*/ 	.word	0x00000100
        /*05a0*/ 	.short	0x010a
        /*05a2*/ 	.byte	0x0e
	.zero		1


	//   ....[73]....
        /*05a4*/ 	.word	0x00003520
        /*05a8*/ 	.word	0x000000ff
        /*05ac*/ 	.word	0x00000000
        /*05b0*/ 	.short	0x010a
        /*05b2*/ 	.byte	0x07
	.zero		1


	//   ....[74]....
        /*05b4*/ 	.word	0x00003650
        /*05b8*/ 	.word	0x000000ff
        /*05bc*/ 	.word	0x00000000
        /*05c0*/ 	.short	0x010a
        /*05c2*/ 	.byte	0x13
	.zero		1


	//   ....[75]....
        /*05c4*/ 	.word	0x000038f0
        /*05c8*/ 	.word	0x000000ff
        /*05cc*/ 	.word	0x00000000
        /*05d0*/ 	.short	0x010a
        /*05d2*/ 	.byte	0x05
	.zero		1


	//   ....[76]....
        /*05d4*/ 	.word	0x00003980
        /*05d8*/ 	.word	0x000000ff
        /*05dc*/ 	.word	0x00000000
        /*05e0*/ 	.short	0x010a
        /*05e2*/ 	.byte	0x05
	.zero		1


	//   ....[77]....
        /*05e4*/ 	.word	0x00003a10
        /*05e8*/ 	.word	0x000000ff
        /*05ec*/ 	.word	0x00000000
        /*05f0*/ 	.short	0x010a
        /*05f2*/ 	.byte	0x05
	.zero		1


	//   ....[78]....
        /*05f4*/ 	.word	0x00003aa0
        /*05f8*/ 	.word	0x000000ff
        /*05fc*/ 	.word	0x00000000
        /*0600*/ 	.short	0x010a
        /*0602*/ 	.byte	0x06
	.zero		1


	//   ....[79]....
        /*0604*/ 	.word	0x00003ee0
        /*0608*/ 	.word	0x00000000
        /*060c*/ 	.word	0x000000c0
        /*0610*/ 	.short	0x010a
        /*0612*/ 	.byte	0xff
	.zero		1


	//   ....[80]....
        /*0614*/ 	.word	0x00003fc0
        /*0618*/ 	.word	0x00000000
        /*061c*/ 	.word	0x00000000
        /*0620*/ 	.short	0x0101
        /*0622*/ 	.byte	0xff
	.zero		1


	//   ....[81]....
        /*0624*/ 	.word	0x000042e0
        /*0628*/ 	.word	0x000000ff
        /*062c*/ 	.word	0x000000b8
        /*0630*/ 	.short	0x010a
        /*0632*/ 	.byte	0x04
	.zero		1


	//   ....[82]....
        /*0634*/ 	.word	0x000044c0
        /*0638*/ 	.word	0x000000ff
        /*063c*/ 	.word	0x000000a0
        /*0640*/ 	.short	0x010a
        /*0642*/ 	.byte	0x0d
	.zero		1


	//   ....[83]....
        /*0644*/ 	.word	0x000049f0
        /*0648*/ 	.word	0x000000ff
        /*064c*/ 	.word	0x00000090
        /*0650*/ 	.short	0x010b
        /*0652*/ 	.byte	0x0d
	.zero		1


	//   ....[84]....
        /*0654*/ 	.word	0x00004a50
        /*0658*/ 	.word	0x000000ff
        /*065c*/ 	.word	0x00000000
        /*0660*/ 	.short	0x0101
        /*0662*/ 	.byte	0x15
	.zero		1


	//   ....[85]....
        /*0664*/ 	.word	0x00004b00
        /*0668*/ 	.word	0x000000ff
        /*066c*/ 	.word	0x00000000
        /*0670*/ 	.short	0x010a
        /*0672*/ 	.byte	0x04
	.zero		1


	//   ....[86]....
        /*0674*/ 	.word	0x00004ba0
        /*0678*/ 	.word	0x00000000
        /*067c*/ 	.word	0x00000000
        /*0680*/ 	.short	0x010a
        /*0682*/ 	.byte	0xff
	.zero		1


	//   ....[87]....
        /*0684*/ 	.word	0x00004ee0
        /*0688*/ 	.word	0x00000000
        /*068c*/ 	.word	0x000000c0
        /*0690*/ 	.short	0x010a
        /*0692*/ 	.byte	0xff
	.zero		1


	//   ....[88]....
        /*0694*/ 	.word	0x00004ff0
        /*0698*/ 	.word	0x00000000
        /*069c*/ 	.word	0x00000000
        /*06a0*/ 	.short	0x0101
        /*06a2*/ 	.byte	0xff
	.zero		1


	//   ....[89]....
        /*06a4*/ 	.word	0x000059b0
        /*06a8*/ 	.word	0x00000000
        /*06ac*/ 	.word	0x00000090
        /*06b0*/ 	.short	0x010a
        /*06b2*/ 	.byte	0xff
	.zero		1


	//   ....[90]....
        /*06b4*/ 	.word	0x000059d0
        /*06b8*/ 	.word	0x00000011
        /*06bc*/ 	.word	0x000000e0
        /*06c0*/ 	.short	0x010a
        /*06c2*/ 	.byte	0xff
	.zero		1


	//   ....[91]....
        /*06c4*/ 	.word	0x00005ad0
        /*06c8*/ 	.word	0x00000000
        /*06cc*/ 	.word	0x00000090
        /*06d0*/ 	.short	0x010a
        /*06d2*/ 	.byte	0xff
	.zero		1


	//   ....[92]....
        /*06d4*/ 	.word	0x00005d40
        /*06d8*/ 	.word	0x00000011
        /*06dc*/ 	.word	0x000000e0
        /*06e0*/ 	.short	0x010a
        /*06e2*/ 	.byte	0xff
	.zero		1


	//   ....[93]....
        /*06e4*/ 	.word	0x00006960
        /*06e8*/ 	.word	0x000000ff
        /*06ec*/ 	.word	0x00000000
        /*06f0*/ 	.short	0x0101
        /*06f2*/ 	.byte	0x05
	.zero		1


	//   ....[94]....
        /*06f4*/ 	.word	0x000078c0
        /*06f8*/ 	.word	0x00000000
        /*06fc*/ 	.word	0x00000000
        /*0700*/ 	.short	0x0101
        /*0702*/ 	.byte	0xff
	.zero		1


	//   ....[95]....
        /*0704*/ 	.word	0x00007b60
        /*0708*/ 	.word	0x00000002
        /*070c*/ 	.word	0x00000130
        /*0710*/ 	.short	0x010a
        /*0712*/ 	.byte	0xff
	.zero		1


	//   ....[96]....
        /*0714*/ 	.word	0x00007bc0
        /*0718*/ 	.word	0x00000002
        /*071c*/ 	.word	0x00000048
        /*0720*/ 	.short	0x010a
        /*0722*/ 	.byte	0xff
	.zero		1


	//   ....[97]....
        /*0724*/ 	.word	0x00007c20
        /*0728*/ 	.word	0x00000002
        /*072c*/ 	.word	0x00000048
        /*0730*/ 	.short	0x010a
        /*0732*/ 	.byte	0xff
	.zero		1


	//   ....[98]....
        /*0734*/ 	.word	0x00007c70
        /*0738*/ 	.word	0x00000002
        /*073c*/ 	.word	0x000000c0
        /*0740*/ 	.short	0x010a
        /*0742*/ 	.byte	0xff
	.zero		1


	//   ....[99]....
        /*0744*/ 	.word	0x00007cd0
        /*0748*/ 	.word	0x00000000
        /*074c*/ 	.word	0x00000000
        /*0750*/ 	.short	0x010a
        /*0752*/ 	.byte	0xff
	.zero		1


	//   ....[100]....
        /*0754*/ 	.word	0x00007d30
        /*0758*/ 	.word	0x00000000
        /*075c*/ 	.word	0x00000000
        /*0760*/ 	.short	0x010a
        /*0762*/ 	.byte	0xff
	.zero		1


	//   ....[101]....
        /*0764*/ 	.word	0x00007d90
        /*0768*/ 	.word	0x00000000
        /*076c*/ 	.word	0x00000000
        /*0770*/ 	.short	0x010a
        /*0772*/ 	.byte	0xff
	.zero		1


	//   ....[102]....
        /*0774*/ 	.word	0x00007df0
        /*0778*/ 	.word	0x00000000
        /*077c*/ 	.word	0x00000000
        /*0780*/ 	.short	0x010a
        /*0782*/ 	.byte	0xff
	.zero		1


	//   ....[103]....
        /*0784*/ 	.word	0x00007e50
        /*0788*/ 	.word	0x00000000
        /*078c*/ 	.word	0x00000000
        /*0790*/ 	.short	0x010a
        /*0792*/ 	.byte	0xff
	.zero		1


	//   ....[104]....
        /*0794*/ 	.word	0x00007eb0
        /*0798*/ 	.word	0x00000000
        /*079c*/ 	.word	0x00000000
        /*07a0*/ 	.short	0x010a
        /*07a2*/ 	.byte	0xff
	.zero		1


	//   ....[105]....
        /*07a4*/ 	.word	0x00007f10
        /*07a8*/ 	.word	0x00000000
        /*07ac*/ 	.word	0x00000000
        /*07b0*/ 	.short	0x010a
        /*07b2*/ 	.byte	0xff
	.zero		1


	//   ....[106]....
        /*07b4*/ 	.word	0x00007f70
        /*07b8*/ 	.word	0x00000000
        /*07bc*/ 	.word	0x00000000
        /*07c0*/ 	.short	0x010a
        /*07c2*/ 	.byte	0xff
	.zero		1


	//   ....[107]....
        /*07c4*/ 	.word	0x00007fc0
        /*07c8*/ 	.word	0x00000000
        /*07cc*/ 	.word	0x00000120
        /*07d0*/ 	.short	0x010a
        /*07d2*/ 	.byte	0xff
	.zero		1


	//   ....[108]....
        /*07d4*/ 	.word	0x00008020
        /*07d8*/ 	.word	0x00000000
        /*07dc*/ 	.word	0x000000d0
        /*07e0*/ 	.short	0x010a
        /*07e2*/ 	.byte	0xff
	.zero		1


	//   ....[109]....
        /*07e4*/ 	.word	0x00008070
        /*07e8*/ 	.word	0x00000000
        /*07ec*/ 	.word	0x000000c0
        /*07f0*/ 	.short	0x010a
        /*07f2*/ 	.byte	0xff
	.zero		1


	//   ....[110]....
        /*07f4*/ 	.word	0x000080d0
        /*07f8*/ 	.word	0x00000000
        /*07fc*/ 	.word	0x000000d0
        /*0800*/ 	.short	0x010a
        /*0802*/ 	.byte	0xff
	.zero		1


	//   ....[111]....
        /*0804*/ 	.word	0x00008120
        /*0808*/ 	.word	0x00000000
        /*080c*/ 	.word	0x000000c0
        /*0810*/ 	.short	0x010a
        /*0812*/ 	.byte	0xff
	.zero		1


	//   ....[112]....
        /*0814*/ 	.word	0x00008180
        /*0818*/ 	.word	0x00000002
        /*081c*/ 	.word	0x00000100
        /*0820*/ 	.short	0x010a
        /*0822*/ 	.byte	0xff
	.zero		1


	//   ....[113]....
        /*0824*/ 	.word	0x000081e0
        /*0828*/ 	.word	0x00000000
        /*082c*/ 	.word	0x00000000
        /*0830*/ 	.short	0x010a
        /*0832*/ 	.byte	0xff
	.zero		1


	//   ....[114]....
        /*0834*/ 	.word	0x00008240
        /*0838*/ 	.word	0x00000000
        /*083c*/ 	.word	0x00000000
        /*0840*/ 	.short	0x010a
        /*0842*/ 	.byte	0xff
	.zero		1


	//   ....[115]....
        /*0844*/ 	.word	0x000082a0
        /*0848*/ 	.word	0x00000000
        /*084c*/ 	.word	0x00000000
        /*0850*/ 	.short	0x010a
        /*0852*/ 	.byte	0xff
	.zero		1


	//   ....[116]....
        /*0854*/ 	.word	0x00008300
        /*0858*/ 	.word	0x00000000
        /*085c*/ 	.word	0x00000000
        /*0860*/ 	.short	0x010a
        /*0862*/ 	.byte	0xff
	.zero		1


	//   ....[117]....
        /*0864*/ 	.word	0x00008360
        /*0868*/ 	.word	0x00000000
        /*086c*/ 	.word	0x00000000
        /*0870*/ 	.short	0x010a
        /*0872*/ 	.byte	0xff
	.zero		1


	//   ....[118]....
        /*0874*/ 	.word	0x000083b0
        /*0878*/ 	.word	0x00000000
        /*087c*/ 	.word	0x000000c0
        /*0880*/ 	.short	0x010a
        /*0882*/ 	.byte	0xff
	.zero		1


	//   ....[119]....
        /*0884*/ 	.word	0x00008410
        /*0888*/ 	.word	0x00000000
        /*088c*/ 	.word	0x000000b8
        /*0890*/ 	.short	0x010a
        /*0892*/ 	.byte	0xff
	.zero		1


	//   ....[120]....
        /*0894*/ 	.word	0x00008470
        /*0898*/ 	.word	0x00000000
        /*089c*/ 	.word	0x000000a0
        /*08a0*/ 	.short	0x010a
        /*08a2*/ 	.byte	0xff
	.zero		1


	//   ....[121]....
        /*08a4*/ 	.word	0x000084d0
        /*08a8*/ 	.word	0x00000000
        /*08ac*/ 	.word	0x00000000
        /*08b0*/ 	.short	0x010a
        /*08b2*/ 	.byte	0xff
	.zero		1


	//   ....[122]....
        /*08b4*/ 	.word	0x00008520
        /*08b8*/ 	.word	0x00000000
        /*08bc*/ 	.word	0x000000c0
        /*08c0*/ 	.short	0x010a
        /*08c2*/ 	.byte	0xff
	.zero		1


	//   ....[123]....
        /*08c4*/ 	.word	0x00008570
        /*08c8*/ 	.word	0x00000000
        /*08cc*/ 	.word	0x00000090
        /*08d0*/ 	.short	0x010a
        /*08d2*/ 	.byte	0xff
	.zero		1


	//   ....[124]....
        /*08d4*/ 	.word	0x000085c0
        /*08d8*/ 	.word	0x00000011
        /*08dc*/ 	.word	0x000000e0
        /*08e0*/ 	.short	0x010a
        /*08e2*/ 	.byte	0xff
	.zero		1


	//----- nvinfo : EIATTR_NUM_MBARRIERS
	.align		4
.L_47:
        /*08e4*/ 	.byte	0x03, 0x38
        /*08e6*/ 	.short	0x0028


	//----- nvinfo : EIATTR_EXIT_INSTR_OFFSETS
	.align		4
        /*08e8*/ 	.byte	0x04, 0x1c
        /*08ea*/ 	.short	(.L_49 - .L_48)


	//   ....[0]....
.L_48:
        /*08ec*/ 	.word	0x00002860


	//   ....[1]....
        /*08f0*/ 	.word	0x00002d50


	//   ....[2]....
        /*08f4*/ 	.word	0x00002db0


	//   ....[3]....
        /*08f8*/ 	.word	0x00003d00


	//   ....[4]....
        /*08fc*/ 	.word	0x00004bd0


	//   ....[5]....
        /*0900*/ 	.word	0x00004c10


	//   ....[6]....
        /*0904*/ 	.word	0x00007a70


	//   ....[7]....
        /*0908*/ 	.word	0x00007af0


	//   ....[8]....
        /*090c*/ 	.word	0x00007b20


	//   ....[9]....
        /*0910*/ 	.word	0x00007b50


	//----- nvinfo : EIATTR_MAX_THREADS
	.align		4
.L_49:
        /*0914*/ 	.byte	0x04, 0x05
        /*0916*/ 	.short	(.L_51 - .L_50)
.L_50:
        /*0918*/ 	.word	0x00000100
        /*091c*/ 	.word	0x00000001
        /*0920*/ 	.word	0x00000001


	//----- nvinfo : EIATTR_CRS_STACK_SIZE
	.align		4
.L_51:
        /*0924*/ 	.byte	0x04, 0x1e
        /*0926*/ 	.short	(.L_53 - .L_52)
.L_52:
        /*0928*/ 	.word	0x00000000


	//----- nvinfo : EIATTR_CBANK_PARAM_SIZE
	.align		4
.L_53:
        /*092c*/ 	.byte	0x03, 0x19
        /*092e*/ 	.short	0x0800


	//----- nvinfo : EIATTR_PARAM_CBANK
	.align		4
        /*0930*/ 	.byte	0x04, 0x0a
        /*0932*/ 	.short	(.L_55 - .L_54)
	.align		4
.L_54:
        /*0934*/ 	.word	index@(.nv.constant0._ZN7cutlass13device_kernelINS_4gemm6kernel13GemmUniversalIN4cute5tupleIJiiiiEEENS1_10collective13CollectiveMmaINS1_35MainloopSm100TmaUmmaWarpSpecializedILi9ELi2ELi4ENS5_IJNS4_1CILi1EEESB_SB_EEEEENS5_IJNSA_ILi64EEENSA_ILi112EEESE_EEENS_10bfloat16_tENS5_IJlSB_lEEESH_SI_NS4_8TiledMMAINS4_8MMA_AtomIJNS4_20SM100_MMA_F16BF16_SSISH_SH_fLi64ELi112ELNS4_4UMMA5MajorE0ELSN_0ELNSM_7ScaleInE0ELSO_0EEEEEENS4_6LayoutISC_NS5_IJNSA_ILi0EEESS_SS_EEEEENS5_IJNS4_10UnderscoreESV_SV_EEEEENS4_13SM90_TMA_LOADENS4_14ComposedLayoutINS4_7SwizzleILi3ELi4ELi3EEENS4_18smem_ptr_flag_bitsILi16EEENSR_INS5_IJNSA_ILi8EEESE_EEENS5_IJSE_SB_EEEEEEEvNS4_8identityESY_S18_vS19_EENS_8epilogue10collective18CollectiveEpilogueINS1B_23Sm100TmaWarpSpecializedILi2ELi1ELi56ELb1ELb0EEEJSG_NS5_IJNSR_ISE_SB_EENSR_ISF_SB_EEEEESH_SI_SH_SI_NS1B_6fusion15FusionCallbacksIS1F_NS1J_17LinearCombinationISH_fSH_fLNS_15FloatRoundStyleE2EEESG_S1I_JEEENS4_5SM1004TMEM4LOAD26SM100_TMEM_LOAD_16dp256b2xESY_NSZ_INS10_ILi1ELi4ELi3EEES13_NSR_INS5_IJS14_NSA_ILi16EEEEEENS5_IJS1U_SB_EEEEEEENS4_17SM75_U32x4_LDSM_NENS4_14SM90_TMA_STOREES1Y_NS4_17SM90_U32x4_STSM_NENS4_39AutoVectorizingCopyWithAssumedAlignmentILi128EEEEEEvvEEEEvNT_6ParamsE)
        /*0938*/ 	.short	0x0380
        /*093a*/ 	.short	0x0800


	//----- nvinfo : EIATTR_SW_WAR
	.align		4
.L_55:
        /*093c*/ 	.byte	0x04, 0x36
        /*093e*/ 	.short	(.L_57 - .L_56)
.L_56:
        /*0940*/ 	.word	0x00000008
.L_57:


//--------------------- .nv.callgraph             --------------------------
	.section	.nv.callgraph,"",@"SHT_CUDA_CALLGRAPH"
	.align	4
	.sectionentsize	8
	.align		4
        /*0000*/ 	.word	0x00000000
	.align		4
        /*0004*/ 	.word	0xffffffff
	.align		4
        /*0008*/ 	.word	index@(_ZN7cutlass13device_kernelINS_4gemm6kernel13GemmUniversalIN4cute5tupleIJiiiiEEENS1_10collective13CollectiveMmaINS1_35MainloopSm100TmaUmmaWarpSpecializedILi9ELi2ELi4ENS5_IJNS4_1CILi1EEESB_SB_EEEEENS5_IJNSA_ILi64EEENSA_ILi112EEESE_EEENS_10bfloat16_tENS5_IJlSB_lEEESH_SI_NS4_8TiledMMAINS4_8MMA_AtomIJNS4_20SM100_MMA_F16BF16_SSISH_SH_fLi64ELi112ELNS4_4UMMA5MajorE0ELSN_0ELNSM_7ScaleInE0ELSO_0EEEEEENS4_6LayoutISC_NS5_IJNSA_ILi0EEESS_SS_EEEEENS5_IJNS4_10UnderscoreESV_SV_EEEEENS4_13SM90_TMA_LOADENS4_14ComposedLayoutINS4_7SwizzleILi3ELi4ELi3EEENS4_18smem_ptr_flag_bitsILi16EEENSR_INS5_IJNSA_ILi8EEESE_EEENS5_IJSE_SB_EEEEEEEvNS4_8identityESY_S18_vS19_EENS_8epilogue10collective18CollectiveEpilogueINS1B_23Sm100TmaWarpSpecializedILi2ELi1ELi56ELb1ELb0EEEJSG_NS5_IJNSR_ISE_SB_EENSR_ISF_SB_EEEEESH_SI_SH_SI_NS1B_6fusion15FusionCallbacksIS1F_NS1J_17LinearCombinationISH_fSH_fLNS_15FloatRoundStyleE2EEESG_S1I_JEEENS4_5SM1004TMEM4LOAD26SM100_TMEM_LOAD_16dp256b2xESY_NSZ_INS10_ILi1ELi4ELi3EEES13_NSR_INS5_IJS14_NSA_ILi16EEEEEENS5_IJS1U_SB_EEEEEEENS4_17SM75_U32x4_LDSM_NENS4_14SM90_TMA_STOREES1Y_NS4_17SM90_U32x4_STSM_NENS4_39AutoVectorizingCopyWithAssumedAlignmentILi128EEEEEEvvEEEEvNT_6ParamsE)
	.align		4
        /*000c*/ 	.word	index@(__assertfail)
	.align		4
        /*0010*/ 	.word	0x00000000
	.align		4
        /*0014*/ 	.word	0xfffffffe
	.align		4
        /*0018*/ 	.word	0x00000000
	.align		4
        /*001c*/ 	.word	0xfffffffd
	.align		4
        /*0020*/ 	.word	0x00000000
	.align		4
        /*0024*/ 	.word	0xfffffffc


//--------------------- .nv.constant4             --------------------------
	.section	.nv.constant4,"a",@progbits
	.align	8
	.align		8
.nv.constant4:
        /*0000*/ 	.dword	__assertfail
	.align		8
        /*0008*/ 	.dword	__unnamed_1
	.align		8
        /*0010*/ 	.dword	__unnamed_2
	.align		8
        /*0018*/ 	.dword	_ZN40_INTERNAL_8b9b42e5_4_k_cu_4d2a4891_176944cuda3std3__45__cpo5beginE
	.align		8
        /*0020*/ 	.dword	_ZN40_INTERNAL_8b9b42e5_4_k_cu_4d2a4891_176944cuda3std3__45__cpo3endE
	.align		8
        /*0028*/ 	.dword	_ZN40_INTERNAL_8b9b42e5_4_k_cu_4d2a4891_176944cuda3std3__45__cpo6cbeginE
	.align		8
        /*0030*/ 	.dword	_ZN40_INTERNAL_8b9b42e5_4_k_cu_4d2a4891_176944cuda3std3__45__cpo4cendE
	.align		8
        /*0038*/ 	.dword	_ZN40_INTERNAL_8b9b42e5_4_k_cu_4d2a4891_176944cuda3std3__442_GLOBAL__N__8b9b42e5_4_k_cu_4d2a4891_176946ignoreE
	.align		8
        /*0040*/ 	.dword	_ZN40_INTERNAL_8b9b42e5_4_k_cu_4d2a4891_176944cuda3std3__419piecewise_constructE
	.align		8
        /*0048*/ 	.dword	_ZN40_INTERNAL_8b9b42e5_4_k_cu_4d2a4891_176944cuda3std3__48in_placeE
	.align		8
        /*0050*/ 	.dword	_ZN40_INTERNAL_8b9b42e5_4_k_cu_4d2a4891_176944cuda3std6ranges3__45__cpo4swapE
	.align		8
        /*0058*/ 	.dword	_ZN40_INTERNAL_8b9b42e5_4_k_cu_4d2a4891_176944cuda3std6ranges3__45__cpo9iter_moveE
	.align		8
        /*0060*/ 	.dword	_ZN40_INTERNAL_8b9b42e5_4_k_cu_4d2a4891_176944cute7productE
	.align		8
        /*0068*/ 	.dword	_ZN40_INTERNAL_8b9b42e5_4_k_cu_4d2a4891_176944cute1_E
	.align		8
        /*0070*/ 	.dword	$str$25
	.align		8
        /*0078*/ 	.dword	$str$26
	.align		8
        /*0080*/ 	.dword	$str$27
	.align		8
        /*0088*/ 	.dword	$str$28


//--------------------- .text._ZN7cutlass13device_kernelINS_4gemm6kernel13GemmUniversalIN4cute5tupleIJiiiiEEENS1_10collective13CollectiveMmaINS1_35MainloopSm100TmaUmmaWarpSpecializedILi9ELi2ELi4ENS5_IJNS4_1CILi1EEESB_SB_EEEEENS5_IJNSA_ILi64EEENSA_ILi112EEESE_EEENS_10bfloat16_tENS5_IJlSB_lEEESH_SI_NS4_8TiledMMAINS4_8MMA_AtomIJNS4_20SM100_MMA_F16BF16_SSISH_SH_fLi64ELi112ELNS4_4UMMA5MajorE0ELSN_0ELNSM_7ScaleInE0ELSO_0EEEEEENS4_6LayoutISC_NS5_IJNSA_ILi0EEESS_SS_EEEEENS5_IJNS4_10UnderscoreESV_SV_EEEEENS4_13SM90_TMA_LOADENS4_14ComposedLayoutINS4_7SwizzleILi3ELi4ELi3EEENS4_18smem_ptr_flag_bitsILi16EEENSR_INS5_IJNSA_ILi8EEESE_EEENS5_IJSE_SB_EEEEEEEvNS4_8identityESY_S18_vS19_EENS_8epilogue10collective18CollectiveEpilogueINS1B_23Sm100TmaWarpSpecializedILi2ELi1ELi56ELb1ELb0EEEJSG_NS5_IJNSR_ISE_SB_EENSR_ISF_SB_EEEEESH_SI_SH_SI_NS1B_6fusion15FusionCallbacksIS1F_NS1J_17LinearCombinationISH_fSH_fLNS_15FloatRoundStyleE2EEESG_S1I_JEEENS4_5SM1004TMEM4LOAD26SM100_TMEM_LOAD_16dp256b2xESY_NSZ_INS10_ILi1ELi4ELi3EEES13_NSR_INS5_IJS14_NSA_ILi16EEEEEENS5_IJS1U_SB_EEEEEEENS4_17SM75_U32x4_LDSM_NENS4_14SM90_TMA_STOREES1Y_NS4_17SM90_U32x4_STSM_NENS4_39AutoVectorizingCopyWithAssumedAlignmentILi128EEEEEEvvEEEEvNT_6ParamsE --------------------------
	.section	.text._ZN7cutlass13device_kernelINS_4gemm6kernel13GemmUniversalIN4cute5tupleIJiiiiEEENS1_10collective13CollectiveMmaINS1_35MainloopSm100TmaUmmaWarpSpecializedILi9ELi2ELi4ENS5_IJNS4_1CILi1EEESB_SB_EEEEENS5_IJNSA_ILi64EEENSA_ILi112EEESE_EEENS_10bfloat16_tENS5_IJlSB_lEEESH_SI_NS4_8TiledMMAINS4_8MMA_AtomIJNS4_20SM100_MMA_F16BF16_SSISH_SH_fLi64ELi112ELNS4_4UMMA5MajorE0ELSN_0ELNSM_7ScaleInE0ELSO_0EEEEEENS4_6LayoutISC_NS5_IJNSA_ILi0EEESS_SS_EEEEENS5_IJNS4_10UnderscoreESV_SV_EEEEENS4_13SM90_TMA_LOADENS4_14ComposedLayoutINS4_7SwizzleILi3ELi4ELi3EEENS4_18smem_ptr_flag_bitsILi16EEENSR_INS5_IJNSA_ILi8EEESE_EEENS5_IJSE_SB_EEEEEEEvNS4_8identityESY_S18_vS19_EENS_8epilogue10collective18CollectiveEpilogueINS1B_23Sm100TmaWarpSpecializedILi2ELi1ELi56ELb1ELb0EEEJSG_NS5_IJNSR_ISE_SB_EENSR_ISF_SB_EEEEESH_SI_SH_SI_NS1B_6fusion15FusionCallbacksIS1F_NS1J_17LinearCombinationISH_fSH_fLNS_15FloatRoundStyleE2EEESG_S1I_JEEENS4_5SM1004TMEM4LOAD26SM100_TMEM_LOAD_16dp256b2xESY_NSZ_INS10_ILi1ELi4ELi3EEES13_NSR_INS5_IJS14_NSA_ILi16EEEEEENS5_IJS1U_SB_EEEEEEENS4_17SM75_U32x4_LDSM_NENS4_14SM90_TMA_STOREES1Y_NS4_17SM90_U32x4_STSM_NENS4_39AutoVectorizingCopyWithAssumedAlignmentILi128EEEEEEvvEEEEvNT_6ParamsE,"ax",@progbits
	.align	128
.text._ZN7cutlass13device_kernelINS_4gemm6kernel13GemmUniversalIN4cute5tupleIJiiiiEEENS1_10collective13CollectiveMmaINS1_35MainloopSm100TmaUmmaWarpSpecializedILi9ELi2ELi4ENS5_IJNS4_1CILi1EEESB_SB_EEEEENS5_IJNSA_ILi64EEENSA_ILi112EEESE_EEENS_10bfloat16_tENS5_IJlSB_lEEESH_SI_NS4_8TiledMMAINS4_8MMA_AtomIJNS4_20SM100_MMA_F16BF16_SSISH_SH_fLi64ELi112ELNS4_4UMMA5MajorE0ELSN_0ELNSM_7ScaleInE0ELSO_0EEEEEENS4_6LayoutISC_NS5_IJNSA_ILi0EEESS_SS_EEEEENS5_IJNS4_10UnderscoreESV_SV_EEEEENS4_13SM90_TMA_LOADENS4_14ComposedLayoutINS4_7SwizzleILi3ELi4ELi3EEENS4_18smem_ptr_flag_bitsILi16EEENSR_INS5_IJNSA_ILi8EEESE_EEENS5_IJSE_SB_EEEEEEEvNS4_8identityESY_S18_vS19_EENS_8epilogue10collective18CollectiveEpilogueINS1B_23Sm100TmaWarpSpecializedILi2ELi1ELi56ELb1ELb0EEEJSG_NS5_IJNSR_ISE_SB_EENSR_ISF_SB_EEEEESH_SI_SH_SI_NS1B_6fusion15FusionCallbacksIS1F_NS1J_17LinearCombinationISH_fSH_fLNS_15FloatRoundStyleE2EEESG_S1I_JEEENS4_5SM1004TMEM4LOAD26SM100_TMEM_LOAD_16dp256b2xESY_NSZ_INS10_ILi1ELi4ELi3EEES13_NSR_INS5_IJS14_NSA_ILi16EEEEEENS5_IJS1U_SB_EEEEEEENS4_17SM75_U32x4_LDSM_NENS4_14SM90_TMA_STOREES1Y_NS4_17SM90_U32x4_STSM_NENS4_39AutoVectorizingCopyWithAssumedAlignmentILi128EEEEEEvvEEEEvNT_6ParamsE:
        .type           _ZN7cutlass13device_kernelINS_4gemm6kernel13GemmUniversalIN4cute5tupleIJiiiiEEENS1_10collective13CollectiveMmaINS1_35MainloopSm100TmaUmmaWarpSpecializedILi9ELi2ELi4ENS5_IJNS4_1CILi1EEESB_SB_EEEEENS5_IJNSA_ILi64EEENSA_ILi112EEESE_EEENS_10bfloat16_tENS5_IJlSB_lEEESH_SI_NS4_8TiledMMAINS4_8MMA_AtomIJNS4_20SM100_MMA_F16BF16_SSISH_SH_fLi64ELi112ELNS4_4UMMA5MajorE0ELSN_0ELNSM_7ScaleInE0ELSO_0EEEEEENS4_6LayoutISC_NS5_IJNSA_ILi0EEESS_SS_EEEEENS5_IJNS4_10UnderscoreESV_SV_EEEEENS4_13SM90_TMA_LOADENS4_14ComposedLayoutINS4_7SwizzleILi3ELi4ELi3EEENS4_18smem_ptr_flag_bitsILi16EEENSR_INS5_IJNSA_ILi8EEESE_EEENS5_IJSE_SB_EEEEEEEvNS4_8identityESY_S18_vS19_EENS_8epilogue10collective18CollectiveEpilogueINS1B_23Sm100TmaWarpSpecializedILi2ELi1ELi56ELb1ELb0EEEJSG_NS5_IJNSR_ISE_SB_EENSR_ISF_SB_EEEEESH_SI_SH_SI_NS1B_6fusion15FusionCallbacksIS1F_NS1J_17LinearCombinationISH_fSH_fLNS_15FloatRoundStyleE2EEESG_S1I_JEEENS4_5SM1004TMEM4LOAD26SM100_TMEM_LOAD_16dp256b2xESY_NSZ_INS10_ILi1ELi4ELi3EEES13_NSR_INS5_IJS14_NSA_ILi16EEEEEENS5_IJS1U_SB_EEEEEEENS4_17SM75_U32x4_LDSM_NENS4_14SM90_TMA_STOREES1Y_NS4_17SM90_U32x4_STSM_NENS4_39AutoVectorizingCopyWithAssumedAlignmentILi128EEEEEEvvEEEEvNT_6ParamsE,@function
        .size           _ZN7cutlass13device_kernelINS_4gemm6kernel13GemmUniversalIN4cute5tupleIJiiiiEEENS1_10collective13CollectiveMmaINS1_35MainloopSm100TmaUmmaWarpSpecializedILi9ELi2ELi4ENS5_IJNS4_1CILi1EEESB_SB_EEEEENS5_IJNSA_ILi64EEENSA_ILi112EEESE_EEENS_10bfloat16_tENS5_IJlSB_lEEESH_SI_NS4_8TiledMMAINS4_8MMA_AtomIJNS4_20SM100_MMA_F16BF16_SSISH_SH_fLi64ELi112ELNS4_4UMMA5MajorE0ELSN_0ELNSM_7ScaleInE0ELSO_0EEEEEENS4_6LayoutISC_NS5_IJNSA_ILi0EEESS_SS_EEEEENS5_IJNS4_10UnderscoreESV_SV_EEEEENS4_13SM90_TMA_LOADENS4_14ComposedLayoutINS4_7SwizzleILi3ELi4ELi3EEENS4_18smem_ptr_flag_bitsILi16EEENSR_INS5_IJNSA_ILi8EEESE_EEENS5_IJSE_SB_EEEEEEEvNS4_8identityESY_S18_vS19_EENS_8epilogue10collective18CollectiveEpilogueINS1B_23Sm100TmaWarpSpecializedILi2ELi1ELi56ELb1ELb0EEEJSG_NS5_IJNSR_ISE_SB_EENSR_ISF_SB_EEEEESH_SI_SH_SI_NS1B_6fusion15FusionCallbacksIS1F_NS1J_17LinearCombinationISH_fSH_fLNS_15FloatRoundStyleE2EEESG_S1I_JEEENS4_5SM1004TMEM4LOAD26SM100_TMEM_LOAD_16dp256b2xESY_NSZ_INS10_ILi1ELi4ELi3EEES13_NSR_INS5_IJS14_NSA_ILi16EEEEEENS5_IJS1U_SB_EEEEEEENS4_17SM75_U32x4_LDSM_NENS4_14SM90_TMA_STOREES1Y_NS4_17SM90_U32x4_STSM_NENS4_39AutoVectorizingCopyWithAssumedAlignmentILi128EEEEEEvvEEEEvNT_6ParamsE,(.L_x_159 - _ZN7cutlass13device_kernelINS_4gemm6kernel13GemmUniversalIN4cute5tupleIJiiiiEEENS1_10collective13CollectiveMmaINS1_35MainloopSm100TmaUmmaWarpSpecializedILi9ELi2ELi4ENS5_IJNS4_1CILi1EEESB_SB_EEEEENS5_IJNSA_ILi64EEENSA_ILi112EEESE_EEENS_10bfloat16_tENS5_IJlSB_lEEESH_SI_NS4_8TiledMMAINS4_8MMA_AtomIJNS4_20SM100_MMA_F16BF16_SSISH_SH_fLi64ELi112ELNS4_4UMMA5MajorE0ELSN_0ELNSM_7ScaleInE0ELSO_0EEEEEENS4_6LayoutISC_NS5_IJNSA_ILi0EEESS_SS_EEEEENS5_IJNS4_10UnderscoreESV_SV_EEEEENS4_13SM90_TMA_LOADENS4_14ComposedLayoutINS4_7SwizzleILi3ELi4ELi3EEENS4_18smem_ptr_flag_bitsILi16EEENSR_INS5_IJNSA_ILi8EEESE_EEENS5_IJSE_SB_EEEEEEEvNS4_8identityESY_S18_vS19_EENS_8epilogue10collective18CollectiveEpilogueINS1B_23Sm100TmaWarpSpecializedILi2ELi1ELi56ELb1ELb0EEEJSG_NS5_IJNSR_ISE_SB_EENSR_ISF_SB_EEEEESH_SI_SH_SI_NS1B_6fusion15FusionCallbacksIS1F_NS1J_17LinearCombinationISH_fSH_fLNS_15FloatRoundStyleE2EEESG_S1I_JEEENS4_5SM1004TMEM4LOAD26SM100_TMEM_LOAD_16dp256b2xESY_NSZ_INS10_ILi1ELi4ELi3EEES13_NSR_INS5_IJS14_NSA_ILi16EEEEEENS5_IJS1U_SB_EEEEEEENS4_17SM75_U32x4_LDSM_NENS4_14SM90_TMA_STOREES1Y_NS4_17SM90_U32x4_STSM_NENS4_39AutoVectorizingCopyWithAssumedAlignmentILi128EEEEEEvvEEEEvNT_6ParamsE)
        .other          _ZN7cutlass13device_kernelINS_4gemm6kernel13GemmUniversalIN4cute5tupleIJiiiiEEENS1_10collective13CollectiveMmaINS1_35MainloopSm100TmaUmmaWarpSpecializedILi9ELi2ELi4ENS5_IJNS4_1CILi1EEESB_SB_EEEEENS5_IJNSA_ILi64EEENSA_ILi112EEESE_EEENS_10bfloat16_tENS5_IJlSB_lEEESH_SI_NS4_8TiledMMAINS4_8MMA_AtomIJNS4_20SM100_MMA_F16BF16_SSISH_SH_fLi64ELi112ELNS4_4UMMA5MajorE0ELSN_0ELNSM_7ScaleInE0ELSO_0EEEEEENS4_6LayoutISC_NS5_IJNSA_ILi0EEESS_SS_EEEEENS5_IJNS4_10UnderscoreESV_SV_EEEEENS4_13SM90_TMA_LOADENS4_14ComposedLayoutINS4_7SwizzleILi3ELi4ELi3EEENS4_18smem_ptr_flag_bitsILi16EEENSR_INS5_IJNSA_ILi8EEESE_EEENS5_IJSE_SB_EEEEEEEvNS4_8identityESY_S18_vS19_EENS_8epilogue10collective18CollectiveEpilogueINS1B_23Sm100TmaWarpSpecializedILi2ELi1ELi56ELb1ELb0EEEJSG_NS5_IJNSR_ISE_SB_EENSR_ISF_SB_EEEEESH_SI_SH_SI_NS1B_6fusion15FusionCallbacksIS1F_NS1J_17LinearCombinationISH_fSH_fLNS_15FloatRoundStyleE2EEESG_S1I_JEEENS4_5SM1004TMEM4LOAD26SM100_TMEM_LOAD_16dp256b2xESY_NSZ_INS10_ILi1ELi4ELi3EEES13_NSR_INS5_IJS14_NSA_ILi16EEEEEENS5_IJS1U_SB_EEEEEEENS4_17SM75_U32x4_LDSM_NENS4_14SM90_TMA_STOREES1Y_NS4_17SM90_U32x4_STSM_NENS4_39AutoVectorizingCopyWithAssumedAlignmentILi128EEEEEEvvEEEEvNT_6ParamsE,@"STO_CUDA_ENTRY STV_DEFAULT"
_ZN7cutlass13device_kernelINS_4gemm6kernel13GemmUniversalIN4cute5tupleIJiiiiEEENS1_10collective13CollectiveMmaINS1_35MainloopSm100TmaUmmaWarpSpecializedILi9ELi2ELi4ENS5_IJNS4_1CILi1EEESB_SB_EEEEENS5_IJNSA_ILi64EEENSA_ILi112EEESE_EEENS_10bfloat16_tENS5_IJlSB_lEEESH_SI_NS4_8TiledMMAINS4_8MMA_AtomIJNS4_20SM100_MMA_F16BF16_SSISH_SH_fLi64ELi112ELNS4_4UMMA5MajorE0ELSN_0ELNSM_7ScaleInE0ELSO_0EEEEEENS4_6LayoutISC_NS5_IJNSA_ILi0EEESS_SS_EEEEENS5_IJNS4_10UnderscoreESV_SV_EEEEENS4_13SM90_TMA_LOADENS4_14ComposedLayoutINS4_7SwizzleILi3ELi4ELi3EEENS4_18smem_ptr_flag_bitsILi16EEENSR_INS5_IJNSA_ILi8EEESE_EEENS5_IJSE_SB_EEEEEEEvNS4_8identityESY_S18_vS19_EENS_8epilogue10collective18CollectiveEpilogueINS1B_23Sm100TmaWarpSpecializedILi2ELi1ELi56ELb1ELb0EEEJSG_NS5_IJNSR_ISE_SB_EENSR_ISF_SB_EEEEESH_SI_SH_SI_NS1B_6fusion15FusionCallbacksIS1F_NS1J_17LinearCombinationISH_fSH_fLNS_15FloatRoundStyleE2EEESG_S1I_JEEENS4_5SM1004TMEM4LOAD26SM100_TMEM_LOAD_16dp256b2xESY_NSZ_INS10_ILi1ELi4ELi3EEES13_NSR_INS5_IJS14_NSA_ILi16EEEEEENS5_IJS1U_SB_EEEEEEENS4_17SM75_U32x4_LDSM_NENS4_14SM90_TMA_STOREES1Y_NS4_17SM90_U32x4_STSM_NENS4_39AutoVectorizingCopyWithAssumedAlignmentILi128EEEEEEvvEEEEvNT_6ParamsE:
[----:B------:R-:W1:Y:S01]  /*0000*/  LDC R1, c[0x0][0x37c] ;  /* 0x0000df00ff017b82 */ /* 0x000e620000000800 */
[----:B------:R-:W2:Y:S01]  /*0010*/  S2R R153, SR_TID.X ;  /* 0x0000000000997919 */ /* 0x000ea20000002100 */
[----:B------:R-:W3:Y:S01]  /*0020*/  LDCU.64 UR4, c[0x0][0x890] ;  /* 0x00011200ff0477ac */ /* 0x000ee20008000a00 */
[----:B------:R-:W-:Y:S02]  /*0030*/  PRMT R142, RZ, 0x7610, R142 ;  /* 0x00007610ff8e7816 */ /* 0x000fe4000000008e */
[----:B------:R-:W-:Y:S01]  /*0040*/  ELECT P5, URZ, PT ;  /* 0x0000000000ff782f */ /* 0x000fe200038a0000 */
[----:B------:R-:W4:Y:S01]  /*0050*/  LDCU.64 UR46, c[0x0][0x358] ;  /* 0x00006b00ff2e77ac */ /* 0x000f220008000a00 */
[----:B---3--:R-:W-:-:S04]  /*0060*/  UISETP.NE.U32.AND UP0, UPT, UR4, URZ, UPT ;  /* 0x000000ff0400728c */ /* 0x008fc8000bf05070 */
[----:B------:R-:W-:Y:S01]  /*0070*/  UISETP.NE.AND.EX UP0, UPT, UR5, URZ, UPT, UP0 ;  /* 0x000000ff0500728c */ /* 0x000fe2000bf05300 */
[----:B--2---:R-:W-:-:S05]  /*0080*/  SHF.R.U32.HI R147, RZ, 0x5, R153 ;  /* 0x00000005ff937819 */ /* 0x004fca0000011699 */
[----:B------:R-:W2:Y:S02]  /*0090*/  SHFL.IDX PT, R0, R147, RZ, 0x1f ;  /* 0x00001fff93007589 */ /* 0x000ea400000e0000 */
[----:B--2---:R-:W-:Y:S01]  /*00a0*/  R2UR UR8, R0 ;  /* 0x00000000000872ca */ /* 0x004fe200000e0000 */
[----:B-1--4-:R-:W-:-:S14]  /*00b0*/  BRA.U UP0, `(.L_x_0) ;  /* 0x00000001002c7547 */ /* 0x012fdc000b800000 */
[----:B------:R-:W1:Y:S02]  /*00c0*/  LDCU.64 UR6, c[0x0][0x888] ;  /* 0x00011100ff0677ac */ /* 0x000e640008000a00 */
[----:B-1----:R-:W-:-:S04]  /*00d0*/  UISETP.NE.U32.AND UP0, UPT, UR6, URZ, UPT ;  /* 0x000000ff0600728c */ /* 0x002fc8000bf05070 */
[----:B------:R-:W-:-:S09]  /*00e0*/  UISETP.NE.AND.EX UP0, UPT, UR7, URZ, UPT, UP0 ;  /* 0x000000ff0700728c */ /* 0x000fd2000bf05300 */
[----:B------:R-:W-:Y:S05]  /*00f0*/  BRA.U !UP0, `(.L_x_1) ;  /* 0x0000000108107547 */ /* 0x000fea000b800000 */
[----:B------:R-:W1:Y:S02]  /*0100*/  LDC.64 R2, c[0x0][0x888] ;  /* 0x00022200ff027b82 */ /* 0x000e640000000a00 */
[----:B-1----:R1:W5:Y:S01]  /*0110*/  LDG.E R83, desc[UR46][R2.64] ;  /* 0x0000002e02537981 */ /* 0x002362000c1e1900 */
[----:B------:R-:W-:Y:S01]  /*0120*/  HFMA2 R142, -RZ, RZ, 0, 5.9604644775390625e-08 ;  /* 0x00000001ff8e7431 */ /* 0x000fe200000001ff */
[----:B------:R-:W-:Y:S05]  /*0130*/  BRA `(.L_x_0) ;  /* 0x00000000000c7947 */ /* 0x000fea0003800000 */
.L_x_1:
[----:B------:R-:W1:Y:S01]  /*0140*/  LDCU UR6, c[0x0][0x880] ;  /* 0x00011000ff0677ac */ /* 0x000e620008000800 */
[----:B------:R-:W-:Y:S01]  /*0150*/  HFMA2 R142, -RZ, RZ, 0, 5.9604644775390625e-08 ;  /* 0x00000001ff8e7431 */ /* 0x000fe200000001ff */
[----:B-1----:R-:W-:-:S07]  /*0160*/  MOV R83, UR6 ;  /* 0x0000000600537c02 */ /* 0x002fce0008000f00 */
.L_x_0:
[----:B------:R-:W2:Y:S02]  /*0170*/  LDCU.64 UR6, c[0x0][0x8b0] ;  /* 0x00011600ff0677ac */ /* 0x000ea40008000a00 */
[----:B--2---:R-:W-:-:S04]  /*0180*/  UISETP.NE.U32.AND UP0, UPT, UR6, URZ, UPT ;  /* 0x000000ff0600728c */ /* 0x004fc8000bf05070 */
[----:B------:R-:W-:-:S09]  /*0190*/  UISETP.NE.AND.EX UP0, UPT, UR7, URZ, UPT, UP0 ;  /* 0x000000ff0700728c */ /* 0x000fd2000bf05300 */
[----:B------:R-:W-:Y:S05]  /*01a0*/  BRA.U UP0, `(.L_x_2) ;  /* 0x0000000100247547 */ /* 0x000fea000b800000 */
[----:B------:R-:W2:Y:S02]  /*01b0*/  LDCU.64 UR6, c[0x0][0x8a8] ;  /* 0x00011500ff0677ac */ /* 0x000ea40008000a00 */
[----:B--2---:R-:W-:-:S04]  /*01c0*/  UISETP.NE.U32.AND UP0, UPT, UR6, URZ, UPT ;  /* 0x000000ff0600728c */ /* 0x004fc8000bf05070 */
[----:B------:R-:W-:-:S09]  /*01d0*/  UISETP.NE.AND.EX UP0, UPT, UR7, URZ, UPT, UP0 ;  /* 0x000000ff0700728c */ /* 0x000fd2000bf05300 */
[----:B------:R-:W-:Y:S05]  /*01e0*/  BRA.U !UP0, `(.L_x_3) ;  /* 0x00000001080c7547 */ /* 0x000fea000b800000 */
[----:B-1----:R-:W1:Y:S02]  /*01f0*/  LDC.64 R2, c[0x0][0x8a8] ;  /* 0x00022a00ff027b82 */ /* 0x002e640000000a00 */
[----:B-1----:R2:W5:Y:S01]  /*0200*/  LDG.E R82, desc[UR46][R2.64] ;  /* 0x0000002e02527981 */ /* 0x002562000c1e1900 */
[----:B------:R-:W-:Y:S05]  /*0210*/  BRA `(.L_x_2) ;  /* 0x0000000000087947 */ /* 0x000fea0003800000 */
.L_x_3:
[----:B------:R-:W2:Y:S02]  /*0220*/  LDCU UR6, c[0x0][0x8a0] ;  /* 0x00011400ff0677ac */ /* 0x000ea40008000800 */
[----:B--2---:R-:W-:Y:S02]  /*0230*/  MOV R82, UR6 ;  /* 0x0000000600527c02 */ /* 0x004fe40008000f00 */
.L_x_2:
[----:B------:R-:W-:Y:S01]  /*0240*/  IMAD.U32 R0, RZ, RZ, UR8 ;  /* 0x00000008ff007e24 */ /* 0x000fe2000f8e00ff */
[----:B------:R-:W-:Y:S04]  /*0250*/  BSSY.RECONVERGENT B0, `(.L_x_4) ;  /* 0x000000c000007945 */ /* 0x000fe80003800200 */
[C---:B------:R-:W-:Y:S02]  /*0260*/  ISETP.NE.OR P1, PT, R0.reuse, 0x1, !P5 ;  /* 0x000000010000780c */ /* 0x040fe40006f25670 */
[----:B------:R-:W-:-:S11]  /*0270*/  ISETP.NE.OR P0, PT, R0, 0x3, !P5 ;  /* 0x000000030000780c */ /* 0x000fd60006f05670 */
[----:B------:R-:W-:Y:S05]  /*0280*/  @P1 BRA `(.L_x_5) ;  /* 0x0000000000201947 */ /* 0x000fea0003800000 */
[----:B------:R-:W3:Y:S02]  /*0290*/  LDCU.64 UR6, c[0x0][0x348] ;  /* 0x00006900ff0677ac */ /* 0x000ee40008000a00 */
[----:B---3--:R-:W-:Y:S02]  /*02a0*/  UIADD3 UR10, UP1, UPT, UR6, 0x80, URZ ;  /* 0x00000080060a7890 */ /* 0x008fe4000ff3e0ff */
[----:B------:R-:W-:Y:S02]  /*02b0*/  UIADD3 UR6, UP0, UPT, UR6, 0x180, URZ ;  /* 0x0000018006067890 */ /* 0x000fe4000ff1e0ff */
[----:B------:R-:W-:Y:S02]  /*02c0*/  UIADD3.X UR11, UPT, UPT, URZ, UR7, URZ, UP1, !UPT ;  /* 0x00000007ff0b7290 */ /* 0x000fe40008ffe4ff */
[----:B------:R-:W-:-:S07]  /*02d0*/  UIADD3.X UR7, UPT, UPT, URZ, UR7, URZ, UP0, !UPT ;  /* 0x00000007ff077290 */ /* 0x000fce00087fe4ff */
[----:B------:R3:W-:Y:S02]  /*02e0*/  UTMACCTL.PF [UR10] ;  /* 0x000000000a0079b9 */ /* 0x0007e40008040000 */
[----:B------:R3:W-:Y:S02]  /*02f0*/  UTMACCTL.PF [UR6] ;  /* 0x00000000060079b9 */ /* 0x0007e40008040000 */
[----:B---3--:R-:W-:Y:S01]  /*0300*/  NOP ;  /* 0x0000000000007918 */ /* 0x008fe20000000000 */
.L_x_5:
[----:B------:R-:W-:Y:S05]  /*0310*/  BSYNC.RECONVERGENT B0 ;  /* 0x0000000000007941 */ /* 0x000fea0003800200 */
.L_x_4:
[----:B------:R-:W-:Y:S04]  /*0320*/  BSSY.RECONVERGENT B0, `(.L_x_6) ;  /* 0x000000a000007945 */ /* 0x000fe80003800200 */
        /* <DEDUP_REMOVED lines=9> */
.L_x_7:
[----:B------:R-:W-:Y:S05]  /*03c0*/  BSYNC.RECONVERGENT B0 ;  /* 0x0000000000007941 */ /* 0x000fea0003800200 */
.L_x_6:
[----:B------:R-:W3:Y:S01]  /*03d0*/  LDCU.64 UR6, c[0x0][0x888] ;  /* 0x00011100ff0677ac */ /* 0x000ee20008000a00 */
[----:B------:R-:W-:Y:S02]  /*03e0*/  UISETP.EQ.U32.AND UP1, UPT, UR4, URZ, UPT ;  /* 0x000000ff0400728c */ /* 0x000fe4000bf22070 */
[----:B------:R-:W-:Y:S02]  /*03f0*/  UPLOP3.LUT UP2, UPT, UPT, UPT, UPT, 0x80, 0x8 ;  /* 0x000000000008789c */ /* 0x000fe40003f4f070 */
[----:B---3--:R-:W-:-:S04]  /*0400*/  UISETP.NE.U32.AND UP0, UPT, UR6, URZ, UPT ;  /* 0x000000ff0600728c */ /* 0x008fc8000bf05070 */
[----:B------:R-:W-:-:S04]  /*0410*/  UISETP.NE.AND.EX UP0, UPT, UR7, URZ, UPT, UP0 ;  /* 0x000000ff0700728c */ /* 0x000fc8000bf05300 */
[----:B------:R-:W-:-:S04]  /*0420*/  UISETP.EQ.OR.EX UP3, UPT, UR5, URZ, !UP0, UP1 ;  /* 0x000000ff0500728c */ /* 0x000fc8000c762710 */
[----:B------:R-:W-:-:S05]  /*0430*/  UP2UR UR44, UPR, URZ, 0x8 ;  /* 0x00000008ff2c7883 */ /* 0x000fca0008000000 */
[----:B------:R-:W-:Y:S07]  /*0440*/  BRA.U !UP3, `(.L_x_8) ;  /* 0x000000010b207547 */ /* 0x000fee000b800000 */
[----:B------:R-:W-:Y:S01]  /*0450*/  UISETP.NE.U32.AND UP2, UPT, UR4, URZ, UPT ;  /* 0x000000ff0400728c */ /* 0x000fe2000bf45070 */
[----:B-----5:R-:W-:Y:S01]  /*0460*/  FSETP.NEU.AND P0, PT, R83, RZ, PT ;  /* 0x000000ff5300720b */ /* 0x020fe20003f0d000 */
[----:B------:R-:W-:Y:S02]  /*0470*/  USEL UR4, URZ, 0xffffffff, UP0 ;  /* 0xffffffffff047887 */ /* 0x000fe40008000000 */
[----:B------:R-:W-:-:S10]  /*0480*/  UISETP.NE.AND.EX UP2, UPT, UR5, URZ, UPT, UP2 ;  /* 0x000000ff0500728c */ /* 0x000fd4000bf45320 */
[----:B------:R-:W-:Y:S01]  /*0490*/  VOTEU.ANY UP1, P0 ;  /* 0x0000000000ff7886 */ /* 0x000fe20000020100 */
[----:B------:R-:W-:-:S04]  /*04a0*/  @!UP2 USEL UR4, URZ, 0xffffffff, UP1 ;  /* 0xffffffffff04a887 */ /* 0x000fc80008800000 */
[----:B------:R-:W-:-:S04]  /*04b0*/  ULOP3.LUT UR4, UR4, 0x1, URZ, 0xc0, !UPT ;  /* 0x0000000104047892 */ /* 0x000fc8000f8ec0ff */
[----:B------:R-:W-:-:S11]  /*04c0*/  UISETP.NE.U32.AND UP2, UPT, UR4, 0x1, UPT ;  /* 0x000000010400788c */ /* 0x000fd6000bf45070 */
.L_x_8:
[----:B-12---:R-:W1:Y:S01]  /*04d0*/  SHFL.IDX PT, R2, R147, RZ, 0x1f ;  /* 0x00001fff93027589 */ /* 0x006e6200000e0000 */
[----:B------:R-:W-:-:S04]  /*04e0*/  UISETP.NE.AND UP1, UPT, UR8, 0x2, UPT ;  /* 0x000000020800788c */ /* 0x000fc8000bf25270 */
[----:B------:R-:W-:Y:S01]  /*04f0*/  USEL UR7, URZ, 0x1, UP1 ;  /* 0x00000001ff077887 */ /* 0x000fe20008800000 */
[----:B-1----:R-:W-:-:S13]  /*0500*/  ISETP.NE.AND P0, PT, R2, RZ, PT ;  /* 0x000000ff0200720c */ /* 0x002fda0003f05270 */
[----:B------:R-:W-:Y:S05]  /*0510*/  @P0 BRA `(.L_x_9) ;  /* 0x00000000007c0947 */ /* 0x000fea0003800000 */
[----:B------:R-:W-:Y:S01]  /*0520*/  ELECT P0, URZ, PT ;  /* 0x0000000000ff782f */ /* 0x000fe20003800000 */
[----:B------:R-:W-:-:S12]  /*0530*/  BSSY.RECONVERGENT B0, `(.L_x_9) ;  /* 0x000001d000007945 */ /* 0x000fd80003800200 */
[----:B------:R-:W-:Y:S05]  /*0540*/  @!P0 BRA `(.L_x_10) ;  /* 0x00000000006c8947 */ /* 0x000fea0003800000 */
[----:B------:R-:W1:Y:S01]  /*0550*/  S2UR UR5, SR_CgaCtaId ;  /* 0x00000000000579c3 */ /* 0x000e620000008800 */
[----:B------:R-:W-:Y:S01]  /*0560*/  UMOV UR6, 0x400 ;  /* 0x0000040000067882 */ /* 0x000fe20000000000 */
[----:B------:R-:W-:Y:S02]  /*0570*/  UMOV UR4, 0x1 ;  /* 0x0000000100047882 */ /* 0x000fe40000000000 */
[----:B------:R-:W-:-:S04]  /*0580*/  UIADD3 UR10, UPT, UPT, -UR4, 0x100000, URZ ;  /* 0x00100000040a7890 */ /* 0x000fc8000fffe1ff */
[----:B------:R-:W-:Y:S02]  /*0590*/  USHF.L.U32 UR11, UR10, 0xb, URZ ;  /* 0x0000000b0a0b7899 */ /* 0x000fe400080006ff */
[----:B------:R-:W-:Y:S02]  /*05a0*/  USHF.L.U32 UR10, UR10, 0x1, URZ ;  /* 0x000000010a0a7899 */ /* 0x000fe400080006ff */
[----:B-1----:R-:W-:Y:S01]  /*05b0*/  ULEA UR5, UR5, UR6, 0x18 ;  /* 0x0000000605057291 */ /* 0x002fe2000f8ec0ff */
[----:B------:R-:W1:Y:S11]  /*05c0*/  FENCE.VIEW.ASYNC.S ;  /* 0x00000000000073c6 */ /* 0x000e760000000000 */
[----:B-1----:R1:W2:Y:S01]  /*05d0*/  SYNCS.EXCH.64 URZ, [UR5], UR10 ;  /* 0x0000000a05ff75b2 */ /* 0x0022a20008000100 */
[----:B------:R1:W3:Y:S01]  /*05e0*/  SYNCS.EXCH.64 URZ, [UR5+0x48], UR10 ;  /* 0x0000480a05ff75b2 */ /* 0x0002e20008000100 */
[----:B------:R1:W4:Y:S01]  /*05f0*/  SYNCS.EXCH.64 URZ, [UR5+0x8], UR10 ;  /* 0x0000080a05ff75b2 */ /* 0x0003220008000100 */
[----:B------:R1:W1:Y:S01]  /*0600*/  SYNCS.EXCH.64 URZ, [UR5+0x50], UR10 ;  /* 0x0000500a05ff75b2 */ /* 0x0002620008000100 */
        /* <DEDUP_REMOVED lines=14> */
[----:B------:R-:W-:Y:S01]  /*06f0*/  NOP ;  /* 0x0000000000007918 */ /* 0x000fe20000000000 */
.L_x_10:
[----:B-1----:R-:W-:Y:S05]  /*0700*/  BSYNC.RECONVERGENT B0 ;  /* 0x0000000000007941 */ /* 0x002fea0003800200 */
.L_x_9:
[----:B------:R-:W1:Y:S01]  /*0710*/  SHFL.IDX PT, R2, R147, RZ, 0x1f ;  /* 0x00001fff93027589 */ /* 0x000e6200000e0000 */
[----:B------:R-:W-:Y:S01]  /*0720*/  NOP ;  /* 0x0000000000007918 */ /* 0x000fe20000000000 */
[----:B-1----:R-:W-:-:S13]  /*0730*/  ISETP.NE.AND P0, PT, R2, 0x1, PT ;  /* 0x000000010200780c */ /* 0x002fda0003f05270 */
[----:B------:R-:W-:Y:S05]  /*0740*/  @P0 BRA `(.L_x_11) ;  /* 0x0000000000480947 */ /* 0x000fea0003800000 */
[----:B------:R-:W1:Y:S01]  /*0750*/  S2UR UR6, SR_CgaCtaId ;  /* 0x00000000000679c3 */ /* 0x000e620000008800 */
[----:B------:R-:W-:Y:S01]  /*0760*/  UMOV UR9, 0x400 ;  /* 0x0000040000097882 */ /* 0x000fe20000000000 */
[----:B------:R-:W-:Y:S01]  /*0770*/  UMOV UR5, 0x20 ;  /* 0x0000002000057882 */ /* 0x000fe20000000000 */
[----:B------:R-:W-:Y:S01]  /*0780*/  UMOV UR4, 0x80 ;  /* 0x0000008000047882 */ /* 0x000fe20000000000 */
[----:B------:R-:W-:-:S04]  /*0790*/  UIADD3 UR10, UPT, UPT, -UR5, 0x100000, URZ ;  /* 0x00100000050a7890 */ /* 0x000fc8000fffe1ff */
[----:B------:R-:W-:Y:S02]  /*07a0*/  USHF.L.U32 UR11, UR10, 0xb, URZ ;  /* 0x0000000b0a0b7899 */ /* 0x000fe400080006ff */
[----:B------:R-:W-:Y:S02]  /*07b0*/  USHF.L.U32 UR10, UR10, 0x1, URZ ;  /* 0x000000010a0a7899 */ /* 0x000fe400080006ff */
[----:B------:R-:W-:-:S04]  /*07c0*/  UIADD3 UR4, UPT, UPT, -UR4, 0x100000, URZ ;  /* 0x0010000004047890 */ /* 0x000fc8000fffe1ff */
[----:B------:R-:W-:Y:S02]  /*07d0*/  USHF.L.U32 UR5, UR4, 0xb, URZ ;  /* 0x0000000b04057899 */ /* 0x000fe400080006ff */
[----:B------:R-:W-:Y:S01]  /*07e0*/  USHF.L.U32 UR4, UR4, 0x1, URZ ;  /* 0x0000000104047899 */ /* 0x000fe200080006ff */
[----:B------:R-:W-:Y:S01]  /*07f0*/  ELECT P0, URZ, PT ;  /* 0x0000000000ff782f */ /* 0x000fe20003800000 */
[----:B-1----:R-:W-:Y:S01]  /*0800*/  ULEA UR6, UR6, UR9, 0x18 ;  /* 0x0000000906067291 */ /* 0x002fe2000f8ec0ff */
[----:B------:R-:W1:Y:S11]  /*0810*/  FENCE.VIEW.ASYNC.S ;  /* 0x00000000000073c6 */ /* 0x000e760000000000 */
[----:B-1----:R1:W1:Y:S01]  /*0820*/  SYNCS.EXCH.64 URZ, [UR6+0x90], UR10 ;  /* 0x0000900a06ff75b2 */ /* 0x0022620008000100 */
[----:B------:R1:W1:Y:S01]  /*0830*/  SYNCS.EXCH.64 URZ, [UR6+0xa0], UR4 ;  /* 0x0000a00406ff75b2 */ /* 0x0002620008000100 */
[----:B------:R1:W1:Y:S01]  /*0840*/  SYNCS.EXCH.64 URZ, [UR6+0x98], UR10 ;  /* 0x0000980a06ff75b2 */ /* 0x0002620008000100 */
[----:B------:R1:W1:Y:S01]  /*0850*/  SYNCS.EXCH.64 URZ, [UR6+0xa8], UR4 ;  /* 0x0000a80406ff75b2 */ /* 0x0002620008000100 */
[----:B------:R-:W-:Y:S01]  /*0860*/  NOP ;  /* 0x0000000000007918 */ /* 0x000fe20000000000 */
.L_x_11:
[----:B------:R-:W2:Y:S01]  /*0870*/  SHFL.IDX PT, R2, R147, RZ, 0x1f ;  /* 0x00001fff93027589 */ /* 0x000ea200000e0000 */
[----:B------:R-:W-:Y:S01]  /*0880*/  NOP ;  /* 0x0000000000007918 */ /* 0x000fe20000000000 */
[----:B--2---:R-:W-:-:S13]  /*0890*/  ISETP.NE.AND P0, PT, R2, 0x3, PT ;  /* 0x000000030200780c */ /* 0x004fda0003f05270 */
[----:B------:R-:W-:Y:S05]  /*08a0*/  @P0 BRA `(.L_x_12) ;  /* 0x0000000000300947 */ /* 0x000fea0003800000 */
[----:B-1----:R-:W1:Y:S01]  /*08b0*/  S2UR UR5, SR_CgaCtaId ;  /* 0x00000000000579c3 */ /* 0x002e620000008800 */
[----:B------:R-:W-:Y:S01]  /*08c0*/  UMOV UR6, 0x400 ;  /* 0x0000040000067882 */ /* 0x000fe20000000000 */
[----:B------:R-:W-:Y:S01]  /*08d0*/  UMOV UR4, 0x20 ;  /* 0x0000002000047882 */ /* 0x000fe20000000000 */
[----:B------:R-:W-:Y:S01]  /*08e0*/  ELECT P0, URZ, PT ;  /* 0x0000000000ff782f */ /* 0x000fe20003800000 */
[----:B------:R-:W-:-:S04]  /*08f0*/  UIADD3 UR10, UPT, UPT, -UR4, 0x100000, URZ ;  /* 0x00100000040a7890 */ /* 0x000fc8000fffe1ff */
[----:B------:R-:W-:Y:S02]  /*0900*/  USHF.L.U32 UR11, UR10, 0xb, URZ ;  /* 0x0000000b0a0b7899 */ /* 0x000fe400080006ff */
[----:B------:R-:W-:Y:S02]  /*0910*/  USHF.L.U32 UR10, UR10, 0x1, URZ ;  /* 0x000000010a0a7899 */ /* 0x000fe400080006ff */
[----:B-1----:R-:W-:Y:S01]  /*0920*/  ULEA UR5, UR5, UR6, 0x18 ;  /* 0x0000000605057291 */ /* 0x002fe2000f8ec0ff */
[----:B------:R-:W1:Y:S11]  /*0930*/  FENCE.VIEW.ASYNC.S ;  /* 0x00000000000073c6 */ /* 0x000e760000000000 */
[----:B-1----:R2:W1:Y:S01]  /*0940*/  SYNCS.EXCH.64 URZ, [UR5+0xb0], UR10 ;  /* 0x0000b00a05ff75b2 */ /* 0x0024620008000100 */
[----:B------:R2:W1:Y:S02]  /*0950*/  SYNCS.EXCH.64 URZ, [UR5+0xb8], UR10 ;  /* 0x0000b80a05ff75b2 */ /* 0x0004640008000100 */
[----:B--2---:R-:W-:Y:S01]  /*0960*/  NOP ;  /* 0x0000000000007918 */ /* 0x004fe20000000000 */
.L_x_12:
[----:B------:R-:W2:Y:S01]  /*0970*/  SHFL.IDX PT, R2, R147, RZ, 0x1f ;  /* 0x00001fff93027589 */ /* 0x000ea200000e0000 */
[----:B------:R-:W-:Y:S01]  /*0980*/  NOP ;  /* 0x0000000000007918 */ /* 0x000fe20000000000 */
[----:B--2---:R-:W-:-:S13]  /*0990*/  ISETP.NE.AND P0, PT, R2, 0x4, PT ;  /* 0x000000040200780c */ /* 0x004fda0003f05270 */
[----:B------:R-:W-:Y:S05]  /*09a0*/  @P0 BRA `(.L_x_13) ;  /* 0x00000000004c0947 */ /* 0x000fea0003800000 */
[----:B-1----:R-:W1:Y:S01]  /*09b0*/  S2UR UR5, SR_CgaCtaId ;  /* 0x00000000000579c3 */ /* 0x002e620000008800 */
[----:B------:R-:W-:Y:S01]  /*09c0*/  UMOV UR9, 0x100 ;  /* 0x0000010000097882 */ /* 0x000fe20000000000 */
[----:B------:R-:W-:Y:S01]  /*09d0*/  UMOV UR6, 0x400 ;  /* 0x0000040000067882 */ /* 0x000fe20000000000 */
[----:B------:R-:W-:Y:S01]  /*09e0*/  USEL UR9, UR9, 0xe0, UP2 ;  /* 0x000000e009097887 */ /* 0x000fe20009000000 */
[----:B------:R-:W-:Y:S01]  /*09f0*/  UMOV UR4, 0x1 ;  /* 0x0000000100047882 */ /* 0x000fe20000000000 */
[----:B------:R-:W-:Y:S01]  /*0a00*/  ELECT P0, URZ, PT ;  /* 0x0000000000ff782f */ /* 0x000fe20003800000 */
[----:B------:R-:W-:-:S04]  /*0a10*/  UIADD3 UR10, UPT, UPT, -UR4, 0x100000, URZ ;  /* 0x00100000040a7890 */ /* 0x000fc8000fffe1ff */
[----:B------:R-:W-:Y:S02]  /*0a20*/  USHF.L.U32 UR11, UR10, 0xb, URZ ;  /* 0x0000000b0a0b7899 */ /* 0x000fe400080006ff */
[----:B------:R-:W-:Y:S02]  /*0a30*/  USHF.L.U32 UR10, UR10, 0x1, URZ ;  /* 0x000000010a0a7899 */ /* 0x000fe400080006ff */
[----:B------:R-:W-:-:S04]  /*0a40*/  UIADD3 UR12, UPT, UPT, -UR9, 0x100000, URZ ;  /* 0x00100000090c7890 */ /* 0x000fc8000fffe1ff */
[----:B------:R-:W-:Y:S02]  /*0a50*/  USHF.L.U32 UR13, UR12, 0xb, URZ ;  /* 0x0000000b0c0d7899 */ /* 0x000fe400080006ff */
[----:B------:R-:W-:Y:S02]  /*0a60*/  USHF.L.U32 UR12, UR12, 0x1, URZ ;  /* 0x000000010c0c7899 */ /* 0x000fe400080006ff */
[----:B-1----:R-:W-:Y:S01]  /*0a70*/  ULEA UR5, UR5, UR6, 0x18 ;  /* 0x0000000605057291 */ /* 0x002fe2000f8ec0ff */
[----:B------:R-:W1:Y:S11]  /*0a80*/  FENCE.VIEW.ASYNC.S ;  /* 0x00000000000073c6 */ /* 0x000e760000000000 */
[----:B-1----:R2:W1:Y:S01]  /*0a90*/  SYNCS.EXCH.64 URZ, [UR5+0xc0], UR10 ;  /* 0x0000c00a05ff75b2 */ /* 0x0024620008000100 */
[----:B------:R2:W1:Y:S01]  /*0aa0*/  SYNCS.EXCH.64 URZ, [UR5+0xd0], UR12 ;  /* 0x0000d00c05ff75b2 */ /* 0x0004620008000100 */
[----:B------:R2:W1:Y:S01]  /*0ab0*/  SYNCS.EXCH.64 URZ, [UR5+0xc8], UR10 ;  /* 0x0000c80a05ff75b2 */ /* 0x0004620008000100 */
[----:B------:R2:W1:Y:S02]  /*0ac0*/  SYNCS.EXCH.64 URZ, [UR5+0xd8], UR12 ;  /* 0x0000d80c05ff75b2 */ /* 0x0004640008000100 */
[----:B--2---:R-:W-:Y:S01]  /*0ad0*/  NOP ;  /* 0x0000000000007918 */ /* 0x004fe20000000000 */
.L_x_13:
[----:B------:R-:W2:Y:S01]  /*0ae0*/  SHFL.IDX PT, R2, R147, RZ, 0x1f ;  /* 0x00001fff93027589 */ /* 0x000ea200000e0000 */
[----:B------:R-:W-:Y:S01]  /*0af0*/  NOP ;  /* 0x0000000000007918 */ /* 0x000fe20000000000 */
[----:B--2---:R-:W-:-:S13]  /*0b00*/  ISETP.NE.AND P0, PT, R2, 0x5, PT ;  /* 0x000000050200780c */ /* 0x004fda0003f05270 */
[----:B------:R-:W-:Y:S05]  /*0b10*/  @P0 BRA `(.L_x_14) ;  /* 0x0000000000580947 */ /* 0x000fea0003800000 */
[----:B-1----:R-:W1:Y:S01]  /*0b20*/  S2UR UR6, SR_CgaCtaId ;  /* 0x00000000000679c3 */ /* 0x002e620000008800 */
        /* <DEDUP_REMOVED lines=16> */
[----:B------:R2:W1:Y:S01]  /*0c30*/  SYNCS.EXCH.64 URZ, [UR6+0xf0], UR10 ;  /* 0x0000f00a06ff75b2 */ /* 0x0004620008000100 */
[----:B------:R2:W1:Y:S01]  /*0c40*/  SYNCS.EXCH.64 URZ, [UR6+0x110], UR4 ;  /* 0x0001100406ff75b2 */ /* 0x0004620008000100 */
[----:B------:R2:W1:Y:S01]  /*0c50*/  SYNCS.EXCH.64 URZ, [UR6+0xf8], UR10 ;  /* 0x0000f80a06ff75b2 */ /* 0x0004620008000100 */
[----:B------:R2:W1:Y:S02]  /*0c60*/  SYNCS.EXCH.64 URZ, [UR6+0x118], UR4 ;  /* 0x0001180406ff75b2 */ /* 0x0004640008000100 */
[----:B--2---:R-:W-:Y:S01]  /*0c70*/  NOP ;  /* 0x0000000000007918 */ /* 0x004fe20000000000 */
.L_x_14:
        /* <DEDUP_REMOVED lines=18> */
.L_x_15:
[----:B-1----:R-:W1:Y:S01]  /*0da0*/  S2UR UR5, SR_CTAID.X ;  /* 0x00000000000579c3 */ /* 0x002e620000002500 */
[----:B------:R-:W-:-:S05]  /*0db0*/  CS2R.32 R141, SR_CgaSize ;  /* 0x00000000008d7805 */ /* 0x000fca0000008a00 */
[----:B------:R-:W-:-:S05]  /*0dc0*/  IMAD R141, R141, -0xa0, RZ ;  /* 0xffffff608d8d7824 */ /* 0x000fca00078e02ff */
[----:B------:R-:W-:-:S14]  /*0dd0*/  R2UR UR9, R141 ;  /* 0x000000008d0972ca */ /* 0x000fdc00000e0000 */
[----:B------:R-:W2:Y:S01]  /*0de0*/  LDCU UR9, c[0x0][UR9+0x2b0] ;  /* 0x00005600090977ac */ /* 0x000ea20008000800 */
[----:B------:R-:W-:Y:S01]  /*0df0*/  NOP ;  /* 0x0000000000007918 */ /* 0x000fe20000000000 */
[----:B------:R-:W-:-:S05]  /*0e00*/  CS2R.32 R141, SR_CgaSize ;  /* 0x00000000008d7805 */ /* 0x000fca0000008a00 */
[----:B------:R-:W-:-:S05]  /*0e10*/  IMAD R141, R141, -0xa0, RZ ;  /* 0xffffff608d8d7824 */ /* 0x000fca00078e02ff */
[----:B------:R-:W-:-:S14]  /*0e20*/  R2UR UR6, R141 ;  /* 0x000000008d0672ca */ /* 0x000fdc00000e0000 */
[----:B------:R-:W3:Y:S01]  /*0e30*/  LDCU UR6, c[0x0][UR6+0x2b4] ;  /* 0x00005680060677ac */ /* 0x000ee20008000800 */
[----:B------:R-:W4:Y:S08]  /*0e40*/  S2UR UR4, SR_CTAID.Y ;  /* 0x00000000000479c3 */ /* 0x000f300000002600 */
[----:B------:R-:W3:Y:S01]  /*0e50*/  LDC R10, c[0x0][0xb24] ;  /* 0x0002c900ff0a7b82 */ /* 0x000ee20000000800 */
[----:B-1----:R-:W-:-:S02]  /*0e60*/  I2FP.F32.U32 R139, UR5 ;  /* 0x00000005008b7c45 */ /* 0x002fc40008201000 */
[----:B------:R-:W-:-:S05]  /*0e70*/  CS2R.32 R3, SR_CgaSize ;  /* 0x0000000000037805 */ /* 0x000fca0000008a00 */
[----:B------:R-:W-:-:S06]  /*0e80*/  IMAD R3, R3, -0xa0, RZ ;  /* 0xffffff6003037824 */ /* 0x000fcc00078e02ff */
[----:B------:R-:W1:Y:S01]  /*0e90*/  LDC R3, c[0x0][R3+0x2a0] ;  /* 0x0000a80003037b82 */ /* 0x000e620000000800 */
[----:B------:R-:W-:Y:S01]  /*0ea0*/  MOV R141, UR5 ;  /* 0x00000005008d7c02 */ /* 0x000fe20008000f00 */
[----:B--2---:R-:W-:Y:S01]  /*0eb0*/  FMUL R139, R139, UR9 ;  /* 0x000000098b8b7c20 */ /* 0x004fe20008400000 */
[----:B----4-:R-:W-:Y:S02]  /*0ec0*/  I2FP.F32.U32 R138, UR4 ;  /* 0x00000004008a7c45 */ /* 0x010fe40008201000 */
[----:B------:R-:W-:-:S05]  /*0ed0*/  CS2R.32 R2, SR_CgaSize ;  /* 0x0000000000027805 */ /* 0x000fca0000008a00 */
[----:B------:R-:W-:-:S06]  /*0ee0*/  IMAD R2, R2, -0xa0, RZ ;  /* 0xffffff6002027824 */ /* 0x000fcc00078e02ff */
[----:B------:R-:W2:Y:S01]  /*0ef0*/  LDC R2, c[0x0][R2+0x2a4] ;  /* 0x0000a90002027b82 */ /* 0x000ea20000000800 */
[----:B------:R-:W-:Y:S01]  /*0f00*/  MOV R140, UR4 ;  /* 0x00000004008c7c02 */ /* 0x000fe20008000f00 */
[----:B------:R-:W4:Y:S01]  /*0f10*/  F2I.U32.TRUNC.NTZ R139, R139 ;  /* 0x0000008b008b7305 */ /* 0x000f22000020f000 */
[----:B---3--:R-:W-:-:S05]  /*0f20*/  FMUL R138, R138, UR6 ;  /* 0x000000068a8a7c20 */ /* 0x008fca0008400000 */
[----:B------:R-:W-:Y:S01]  /*0f30*/  BAR.SYNC.DEFER_BLOCKING 0x0 ;  /* 0x0000000000007b1d */ /* 0x000fe20000010000 */
[----:B------:R-:W-:-:S05]  /*0f40*/  ISETP.GE.AND P0, PT, R10, 0x1, PT ;  /* 0x000000010a00780c */ /* 0x000fca0003f06270 */
[----:B------:R-:W3:Y:S02]  /*0f50*/  F2I.U32.TRUNC.NTZ R138, R138 ;  /* 0x0000008a008a7305 */ /* 0x000ee4000020f000 */
[----:B------:R-:W2:Y:S01]  /*0f60*/  S2UR UR36, SR_CTAID.Z ;  /* 0x00000000002479c3 */ /* 0x000ea20000002700 */
[----:B----4-:R-:W-:-:S05]  /*0f70*/  IADD3 R139, PT, PT, -R139, RZ, RZ ;  /* 0x000000ff8b8b7210 */ /* 0x010fca0007ffe1ff */
[----:B-1----:R-:W-:Y:S01]  /*0f80*/  IMAD R139, R3, R139, UR5 ;  /* 0x00000005038b7e24 */ /* 0x002fe2000f8e028b */
[----:B---3--:R-:W-:-:S05]  /*0f90*/  IADD3 R138, PT, PT, -R138, RZ, RZ ;  /* 0x000000ff8a8a7210 */ /* 0x008fca0007ffe1ff */
[----:B--2---:R-:W-:Y:S01]  /*0fa0*/  IMAD R138, R2, R138, UR4 ;  /* 0x00000004028a7e24 */ /* 0x004fe2000f8e028a */
[----:B------:R-:W-:Y:S06]  /*0fb0*/  @!P0 BRA `(.L_x_16) ;  /* 0x0000000000b88947 */ /* 0x000fec0003800000 */
[----:B------:R-:W1:Y:S01]  /*0fc0*/  LDC.64 R4, c[0x0][0xb18] ;  /* 0x0002c600ff047b82 */ /* 0x000e620000000a00 */
[----:B------:R-:W-:-:S07]  /*0fd0*/  ISETP.NE.AND P0, PT, R10, 0x1, PT ;  /* 0x000000010a00780c */ /* 0x000fce0003f05270 */
[----:B------:R-:W2:Y:S08]  /*0fe0*/  LDC R9, c[0x0][0xb0c] ;  /* 0x0002c300ff097b82 */ /* 0x000eb00000000800 */
[----:B------:R-:W3:Y:S08]  /*0ff0*/  LDC R12, c[0x0][0x370] ;  /* 0x0000dc00ff0c7b82 */ /* 0x000ef00000000800 */
[----:B------:R-:W4:Y:S01]  /*1000*/  LDC R11, c[0x0][0x374] ;  /* 0x0000dd00ff0b7b82 */ /* 0x000f220000000800 */
[----:B-1----:R-:W-:-:S07]  /*1010*/  ISETP.NE.AND P1, PT, R4, 0x1, PT ;  /* 0x000000010400780c */ /* 0x002fce0003f25270 */
[----:B------:R-:W3:Y:S01]  /*1020*/  LDC.64 R6, c[0x0][0xb10] ;  /* 0x0002c400ff067b82 */ /* 0x000ee20000000a00 */
[----:B--2---:R-:W-:-:S07]  /*1030*/  ISETP.NE.AND P2, PT, R9, 0x1, PT ;  /* 0x000000010900780c */ /* 0x004fce0003f45270 */
[----:B------:R-:W1:Y:S08]  /*1040*/  LDC R8, c[0x0][0xb20] ;  /* 0x0002c800ff087b82 */ /* 0x000e700000000800 */
[----:B------:R-:W2:Y:S01]  /*1050*/  LDC.64 R2, c[0x0][0xb28] ;  /* 0x0002ca00ff027b82 */ /* 0x000ea20000000a00 */
[----:B----4-:R-:W-:-:S04]  /*1060*/  IMAD.HI.U32 R13, R11, R5, RZ ;  /* 0x000000050b0d7227 */ /* 0x010fc800078e00ff */
[----:B------:R-:W-:-:S04]  /*1070*/  IMAD.HI.U32 R5, R140, R5, RZ ;  /* 0x000000058c057227 */ /* 0x000fc800078e00ff */
[----:B---3--:R-:W-:-:S05]  /*1080*/  IMAD.HI.U32 R14, R12, R6, RZ ;  /* 0x000000060c0e7227 */ /* 0x008fca00078e00ff */
[-C--:B------:R-:W-:Y:S01]  /*1090*/  @P2 SHF.R.U32.HI R12, RZ, R7.reuse, R14 ;  /* 0x00000007ff0c2219 */ /* 0x080fe2000001160e */
[----:B------:R-:W-:Y:S01]  /*10a0*/  IMAD.HI.U32 R14, R141, R6, RZ ;  /* 0x000000068d0e7227 */ /* 0x000fe200078e00ff */
[-C--:B-1----:R-:W-:Y:S02]  /*10b0*/  @P1 SHF.R.U32.HI R11, RZ, R8.reuse, R13 ;  /* 0x00000008ff0b1219 */ /* 0x082fe4000001160d */
[----:B------:R-:W-:Y:S02]  /*10c0*/  SHF.R.U32.HI R5, RZ, R8, R5 ;  /* 0x00000008ff057219 */ /* 0x000fe40000011605 */
[----:B------:R-:W-:Y:S02]  /*10d0*/  SHF.R.U32.HI R14, RZ, R7, R14 ;  /* 0x00000007ff0e7219 */ /* 0x000fe4000001160e */
[----:B------:R-:W-:Y:S01]  /*10e0*/  SEL R5, R140, R5, !P1 ;  /* 0x000000058c057207 */ /* 0x000fe20004800000 */
[----:B--2---:R-:W-:Y:S01]  /*10f0*/  IMAD.HI.U32 R13, R11, R2, RZ ;  /* 0x000000020b0d7227 */ /* 0x004fe200078e00ff */
[----:B------:R-:W-:-:S03]  /*1100*/  SEL R14, R141, R14, !P2 ;  /* 0x0000000e8d0e7207 */ /* 0x000fc60005000000 */
[----:B------:R-:W-:Y:S01]  /*1110*/  IMAD.HI.U32 R6, R12, R2, RZ ;  /* 0x000000020c067227 */ /* 0x000fe200078e00ff */
[----:B------:R-:W-:-:S04]  /*1120*/  @P0 SHF.R.U32.HI R11, RZ, R3, R13 ;  /* 0x00000003ff0b0219 */ /* 0x000fc8000001160d */
[----:B------:R-:W-:Y:S01]  /*1130*/  @P0 SHF.R.U32.HI R12, RZ, R3, R6 ;  /* 0x00000003ff0c0219 */ /* 0x000fe20000011606 */
[----:B------:R-:W-:-:S04]  /*1140*/  IMAD R11, R11, R10, RZ ;  /* 0x0000000a0b0b7224 */ /* 0x000fc800078e02ff */
[----:B------:R-:W-:Y:S01]  /*1150*/  IMAD R6, R12, R10, RZ ;  /* 0x0000000a0c067224 */ /* 0x000fe200078e02ff */
[----:B------:R-:W-:-:S04]  /*1160*/  ISETP.GE.AND P1, PT, R5, R11, PT ;  /* 0x0000000b0500720c */ /* 0x000fc80003f26270 */
[----:B------:R-:W-:Y:S01]  /*1170*/  ISETP.GE.OR P1, PT, R14, R6, P1 ;  /* 0x000000060e00720c */ /* 0x000fe20000f26670 */
[----:B------:R-:W-:-:S05]  /*1180*/  IMAD.HI.U32 R6, R5, R2, RZ ;  /* 0x0000000205067227 */ /* 0x000fca00078e00ff */
[----:B------:R-:W-:-:S04]  /*1190*/  SHF.R.U32.HI R6, RZ, R3, R6 ;  /* 0x00000003ff067219 */ /* 0x000fc80000011606 */
[----:B------:R-:W-:-:S03]  /*11a0*/  SEL R6, R5, R6, !P0 ;  /* 0x0000000605067207 */ /* 0x000fc60004000000 */
[----:B------:R-:W-:Y:S01]  /*11b0*/  @!P1 IMAD.HI.U32 R7, R14, R2, RZ ;  /* 0x000000020e079227 */ /* 0x000fe200078e00ff */
[----:B------:R-:W-:-:S04]  /*11c0*/  IADD3 R2, PT, PT, -R6, RZ, RZ ;  /* 0x000000ff06027210 */ /* 0x000fc80007ffe1ff */
[----:B------:R-:W-:Y:S01]  /*11d0*/  @!P1 SHF.R.U32.HI R3, RZ, R3, R7 ;  /* 0x00000003ff039219 */ /* 0x000fe20000011607 */
[----:B------:R-:W-:Y:S01]  /*11e0*/  IMAD R2, R10, R2, R5 ;  /* 0x000000020a027224 */ /* 0x000fe200078e0205 */
[----:B------:R-:W-:Y:S02]  /*11f0*/  IADD3 R7, PT, PT, -R5, RZ, RZ ;  /* 0x000000ff05077210 */ /* 0x000fe40007ffe1ff */
[----:B------:R-:W-:-:S03]  /*1200*/  @!P1 SEL R3, R14, R3, !P0 ;  /* 0x000000030e039207 */ /* 0x000fc60004000000 */
[----:B------:R-:W-:Y:S02]  /*1210*/  IMAD R7, R4, R7, R140 ;  /* 0x0000000704077224 */ /* 0x000fe400078e028c */
[--C-:B------:R-:W-:Y:S02]  /*1220*/  @!P1 IMAD.IADD R6, R6, 0x1, -R3.reuse ;  /* 0x0000000106069824 */ /* 0x100fe400078e0a03 */
[----:B------:R-:W-:Y:S01]  /*1230*/  @!P1 IMAD R3, R2, R12, R3 ;  /* 0x0000000c02039224 */ /* 0x000fe200078e0203 */
[----:B------:R-:W-:Y:S01]  /*1240*/  IADD3 R2, PT, PT, -R14, RZ, RZ ;  /* 0x000000ff0e027210 */ /* 0x000fe20007ffe1ff */
[----:B------:R-:W-:Y:S02]  /*1250*/  @!P1 IMAD R5, R6, R10, R14 ;  /* 0x0000000a06059224 */ /* 0x000fe400078e020e */
[----:B------:R-:W-:Y:S02]  /*1260*/  @!P1 IMAD.MOV.U32 R14, RZ, RZ, R3 ;  /* 0x000000ffff0e9224 */ /* 0x000fe400078e0003 */
[----:B------:R-:W-:-:S02]  /*1270*/  IMAD R2, R9, R2, R141 ;  /* 0x0000000209027224 */ /* 0x000fc400078e028d */
[----:B------:R-:W-:Y:S02]  /*1280*/  IMAD R140, R5, R4, R7 ;  /* 0x00000004058c7224 */ /* 0x000fe400078e0207 */
[----:B------:R-:W-:Y:S02]  /*1290*/  IMAD R141, R14, R9, R2 ;  /* 0x000000090e8d7224 */ /* 0x000fe400078e0202 */
.L_x_16:
[----:B------:R-:W1:Y:S01]  /*12a0*/  LDCU UR4, c[0x0][0xb30] ;  /* 0x00016600ff0477ac */ /* 0x000e620008000800 */
[----:B------:R-:W2:Y:S08]  /*12b0*/  S2UR UR37, SR_CgaCtaId ;  /* 0x00000000002579c3 */ /* 0x000eb00000008800 */
[----:B------:R-:W3:Y:S01]  /*12c0*/  LDC R76, c[0x0][0xb24] ;  /* 0x0002c900ff4c7b82 */ /* 0x000ee20000000800 */
[----:B-1----:R-:W-:-:S09]  /*12d0*/  UISETP.NE.AND UP1, UPT, UR4, 0x1, UPT ;  /* 0x000000010400788c */ /* 0x002fd2000bf25270 */
[----:B--2---:R-:W-:Y:S05]  /*12e0*/  BRA.U UP1, `(.L_x_17) ;  /* 0x0000000101407547 */ /* 0x004fea000b800000 */
[----:B------:R-:W1:Y:S08]  /*12f0*/  LDC.64 R4, c[0x0][0xb10] ;  /* 0x0002c400ff047b82 */ /* 0x000e700000000a00 */
[----:B------:R-:W2:Y:S08]  /*1300*/  LDC.64 R2, c[0x0][0xb18] ;  /* 0x0002c600ff027b82 */ /* 0x000eb00000000a00 */
[----:B------:R-:W4:Y:S08]  /*1310*/  LDC R6, c[0x0][0xb20] ;  /* 0x0002c800ff067b82 */ /* 0x000f300000000800 */
[----:B------:R-:W3:Y:S01]  /*1320*/  LDC R7, c[0x0][0xb0c] ;  /* 0x0002c300ff077b82 */ /* 0x000ee20000000800 */
[----:B-1----:R-:W-:-:S05]  /*1330*/  IMAD.HI.U32 R4, R141, R4, RZ ;  /* 0x000000048d047227 */ /* 0x002fca00078e00ff */
[----:B------:R-:W-:Y:S01]  /*1340*/  SHF.R.U32.HI R4, RZ, R5, R4 ;  /* 0x00000005ff047219 */ /* 0x000fe20000011604 */
[----:B--2---:R-:W-:Y:S01]  /*1350*/  IMAD.HI.U32 R3, R140, R3, RZ ;  /* 0x000000038c037227 */ /* 0x004fe200078e00ff */
[----:B------:R-:W-:-:S04]  /*1360*/  ISETP.NE.AND P0, PT, R2, 0x1, PT ;  /* 0x000000010200780c */ /* 0x000fc80003f05270 */
[----:B----4-:R-:W-:-:S04]  /*1370*/  SHF.R.U32.HI R3, RZ, R6, R3 ;  /* 0x00000006ff037219 */ /* 0x010fc80000011603 */
[----:B------:R-:W-:Y:S02]  /*1380*/  SEL R3, R140, R3, !P0 ;  /* 0x000000038c037207 */ /* 0x000fe40004000000 */
[----:B---3--:R-:W-:-:S04]  /*1390*/  ISETP.NE.AND P1, PT, R7, 0x1, PT ;  /* 0x000000010700780c */ /* 0x008fc80003f25270 */
[----:B------:R-:W-:-:S05]  /*13a0*/  SEL R4, R141, R4, !P1 ;  /* 0x000000048d047207 */ /* 0x000fca0004800000 */
[----:B------:R-:W-:Y:S02]  /*13b0*/  IMAD.IADD R5, R3, 0x1, -R4 ;  /* 0x0000000103057824 */ /* 0x000fe400078e0a04 */
[----:B------:R-:W-:Y:S02]  /*13c0*/  IMAD.IADD R3, R4, 0x1, -R3 ;  /* 0x0000000104037824 */ /* 0x000fe400078e0a03 */
[----:B------:R-:W-:Y:S02]  /*13d0*/  IMAD R141, R5, R7, R141 ;  /* 0x00000007058d7224 */ /* 0x000fe400078e028d */
[----:B------:R-:W-:-:S07]  /*13e0*/  IMAD R140, R3, R2, R140 ;  /* 0x00000002038c7224 */ /* 0x000fce00078e028c */
.L_x_17:
[----:B------:R-:W-:Y:S01]  /*13f0*/  BAR.SYNC.DEFER_BLOCKING 0x0 ;  /* 0x0000000000007b1d */ /* 0x000fe20000010000 */
[----:B------:R-:W-:Y:S01]  /*1400*/  UISETP.NE.AND UP1, UPT, UR8, 0x2, UPT ;  /* 0x000000020800788c */ /* 0x000fe2000bf25270 */
[----:B------:R-:W-:Y:S02]  /*1410*/  ISETP.NE.OR P5, PT, R0, 0x2, !P5 ;  /* 0x000000020000780c */ /* 0x000fe40006fa5670 */
[----:B------:R-:W-:-:S06]  /*1420*/  LOP3.LUT R2, R153, 0x1f, RZ, 0xc0, !PT ;  /* 0x0000001f99027812 */ /* 0x000fcc00078ec0ff */
[----:B------:R-:W-:Y:S05]  /*1430*/  BRA.U UP1, `(.L_x_18) ;  /* 0x0000001501107547 */ /* 0x000fea000b800000 */
[----:B------:R-:W1:Y:S01]  /*1440*/  LDCU UR15, c[0x0][0x38c] ;  /* 0x00007180ff0f77ac */ /* 0x000e620008000800 */
[----:B------:R-:W2:Y:S01]  /*1450*/  LDC R8, c[0x0][0x370] ;  /* 0x0000dc00ff087b82 */ /* 0x000ea20000000800 */
[----:B------:R-:W-:Y:S01]  /*1460*/  PLOP3.LUT P1, PT, PT, PT, UP2, 0x80, 0x8 ;  /* 0x000000000008781c */ /* 0x000fe20003f2f028 */
[----:B------:R-:W-:Y:S01]  /*1470*/  IMAD.MOV.U32 R15, RZ, RZ, 0x1 ;  /* 0x00000001ff0f7424 */ /* 0x000fe200078e00ff */
[----:B------:R-:W-:Y:S01]  /*1480*/  ISETP.EQ.OR P4, PT, R2, RZ, P5 ;  /* 0x000000ff0200720c */ /* 0x000fe20002f82670 */
[----:B------:R-:W-:Y:S01]  /*1490*/  IMAD.MOV.U32 R14, RZ, RZ, RZ ;  /* 0x000000ffff0e7224 */ /* 0x000fe200078e00ff */
[----:B------:R-:W-:Y:S02]  /*14a0*/  PLOP3.LUT P1, PT, P1, PT, PT, 0x8, 0x80 ;  /* 0x000000000080781c */ /* 0x000fe40000f2e170 */
[----:B------:R-:W-:Y:S01]  /*14b0*/  CS2R R12, SRZ ;  /* 0x00000000000c7805 */ /* 0x000fe2000001ff00 */
[----:B------:R-:W-:Y:S01]  /*14c0*/  IMAD.MOV.U32 R11, RZ, RZ, 0x1 ;  /* 0x00000001ff0b7424 */ /* 0x000fe200078e00ff */
[----:B------:R-:W4:Y:S01]  /*14d0*/  LDC R0, c[0x0][0x374] ;  /* 0x0000dd00ff007b82 */ /* 0x000f220000000800 */
[----:B------:R-:W2:Y:S01]  /*14e0*/  LDCU.64 UR24, c[0x0][0x348] ;  /* 0x00006900ff1877ac */ /* 0x000ea20008000a00 */
[----:B------:R-:W-:Y:S01]  /*14f0*/  UMOV UR13, URZ ;  /* 0x000000ff000d7c82 */ /* 0x000fe20008000000 */
[----:B-1----:R-:W-:-:S04]  /*1500*/  UIADD3 UR5, UPT, UPT, UR15, 0x3f, URZ ;  /* 0x0000003f0f057890 */ /* 0x002fc8000fffe0ff */
[----:B------:R-:W-:-:S04]  /*1510*/  USHF.R.S32.HI UR4, URZ, 0x1f, UR5 ;  /* 0x0000001fff047899 */ /* 0x000fc80008011405 */
[----:B------:R-:W-:-:S04]  /*1520*/  ULEA.HI UR4, UR4, UR5, URZ, 0x6 ;  /* 0x0000000504047291 */ /* 0x000fc8000f8f30ff */
[----:B------:R-:W-:Y:S02]  /*1530*/  USHF.R.S32.HI UR22, URZ, 0x6, UR4 ;  /* 0x00000006ff167899 */ /* 0x000fe40008011404 */
[----:B------:R-:W-:Y:S02]  /*1540*/  UIADD3 UR4, UPT, UPT, UR15, -0x1, URZ ;  /* 0xffffffff0f047890 */ /* 0x000fe4000fffe0ff */
[----:B------:R-:W-:Y:S02]  /*1550*/  UISETP.LT.U32.AND UP0, UPT, UR22, 0x9, UPT ;  /* 0x000000091600788c */ /* 0x000fe4000bf01070 */
[----:B------:R-:W-:Y:S02]  /*1560*/  UISETP.GE.U32.AND UP1, UPT, UR4, -0x7f, UPT ;  /* 0xffffff810400788c */ /* 0x000fe4000bf26070 */
[----:B------:R-:W-:Y:S02]  /*1570*/  USEL UR21, UR22, 0x9, UP0 ;  /* 0x0000000916157887 */ /* 0x000fe40008000000 */
[----:B------:R-:W-:-:S02]  /*1580*/  UIADD3 UR15, UPT, UPT, UR15, 0x7e, URZ ;  /* 0x0000007e0f0f7890 */ /* 0x000fc4000fffe0ff */
[----:B------:R-:W-:Y:S02]  /*1590*/  UIADD3 UR7, UPT, UPT, UR21, -0x1, URZ ;  /* 0xffffffff15077890 */ /* 0x000fe4000fffe0ff */
[----:B------:R-:W-:-:S03]  /*15a0*/  UIADD3 UR14, UPT, UPT, UR22, -UR21, URZ ;  /* 0x80000015160e7290 */ /* 0x000fc6000fffe0ff */
[----:B------:R-:W-:-:S04]  /*15b0*/  @UP1 UIADD3 UR7, UPT, UPT, UR21, URZ, URZ ;  /* 0x000000ff15071290 */ /* 0x000fc8000fffe0ff */
[----:B--2---:R-:W-:-:S12]  /*15c0*/  UIADD3 UR7, UPT, UPT, UR7, 0x1, URZ ;  /* 0x0000000107077890 */ /* 0x004fd8000fffe0ff */
.L_x_36:
[----:B------:R-:W-:Y:S01]  /*15d0*/  UISETP.NE.AND UP0, UPT, UR37, URZ, UPT ;  /* 0x000000ff2500728c */ /* 0x000fe2000bf05270 */
[----:B------:R-:W1:Y:S08]  /*15e0*/  S2UR UR37, SR_CgaCtaId ;  /* 0x00000000002579c3 */ /* 0x000e700000008800 */
[----:B------:R-:W-:Y:S05]  /*15f0*/  BRA.U UP0, `(.L_x_19) ;  /* 0x0000000100347547 */ /* 0x000fea000b800000 */
[----:B------:R-:W2:Y:S01]  /*1600*/  S2R R2, SR_CgaCtaId ;  /* 0x0000000000027919 */ /* 0x000ea20000008800 */
[----:B------:R-:W-:-:S04]  /*1610*/  MOV R3, 0x400 ;  /* 0x0000040000037802 */ /* 0x000fc80000000f00 */
[----:B--2---:R-:W-:Y:S02]  /*1620*/  LEA R2, R2, R3, 0x18 ;  /* 0x0000000302027211 */ /* 0x004fe400078ec0ff */
[----:B------:R-:W-:-:S03]  /*1630*/  SHF.L.U32 R3, R11, 0x1f, RZ ;  /* 0x0000001f0b037819 */ /* 0x000fc600000006ff */
[----:B------:R-:W-:-:S04]  /*1640*/  IMAD R2, R12, 0x8, R2 ;  /* 0x000000080c027824 */ /* 0x000fc800078e0202 */
[----:B------:R-:W2:Y:S02]  /*1650*/  SYNCS.PHASECHK.TRANS64.TRYWAIT P0, [R2+URZ+0x130], R3 ;  /* 0x00013003020075a7 */ /* 0x000ea400080011ff */
[----:B--2---:R-:W-:Y:S05]  /*1660*/  @!P0 BRA `(.L_x_20) ;  /* 0x00000064003c8947 */ /* 0x004fea0003800000 */
.L_x_114:
[----:B------:R-:W-:Y:S01]  /*1670*/  VIADD R12, R12, 0x1 ;  /* 0x000000010c0c7836 */ /* 0x000fe20000000000 */
[----:B------:R2:W-:Y:S04]  /*1680*/  SYNCS.ARRIVE.TRANS64.A1T0 RZ, [R2+URZ+0x120], RZ ;  /* 0x000120ff02ff79a7 */ /* 0x0005e800081000ff */
[----:B------:R-:W-:-:S04]  /*1690*/  ISETP.NE.AND P0, PT, R12, 0x2, PT ;  /* 0x000000020c00780c */ /* 0x000fc80003f05270 */
[----:B------:R-:W-:Y:S02]  /*16a0*/  SEL R12, R12, RZ, P0 ;  /* 0x000000ff0c0c7207 */ /* 0x000fe40000000000 */
[----:B--2---:R-:W-:-:S04]  /*16b0*/  SEL R2, RZ, 0x1, P0 ;  /* 0x00000001ff027807 */ /* 0x004fc80000000000 */
[----:B------:R-:W-:-:S07]  /*16c0*/  LOP3.LUT R11, R11, R2, RZ, 0x3c, !PT ;  /* 0x000000020b0b7212 */ /* 0x000fce00078e3cff */
.L_x_19:
[----:B------:R-:W-:Y:S01]  /*16d0*/  UMOV UR4, 0x400 ;  /* 0x0000040000047882 */ /* 0x000fe20000000000 */
[----:B------:R-:W-:Y:S01]  /*16e0*/  SHF.L.U32 R2, R15, 0x1f, RZ ;  /* 0x0000001f0f027819 */ /* 0x000fe200000006ff */
[----:B-1----:R-:W-:Y:S01]  /*16f0*/  ULEA UR4, UR37, UR4, 0x18 ;  /* 0x0000000425047291 */ /* 0x002fe2000f8ec0ff */
[----:B------:R-:W-:Y:S01]  /*1700*/  R2UR UR35, R141 ;  /* 0x000000008d2372ca */ /* 0x000fe200000e0000 */
[----:B------:R-:W-:Y:S01]  /*1710*/  UISETP.GE.U32.AND UP0, UPT, UR15, 0x7f, UPT ;  /* 0x0000007f0f00788c */ /* 0x000fe2000bf06070 */
[----:B------:R-:W-:Y:S01]  /*1720*/  R2UR UR11, R140 ;  /* 0x000000008c0b72ca */ /* 0x000fe200000e0000 */
[----:B------:R-:W-:Y:S01]  /*1730*/  ULEA UR5, UR13, UR4, 0x3 ;  /* 0x000000040d057291 */ /* 0x000fe2000f8e18ff */
[----:B------:R-:W-:-:S08]  /*1740*/  UMOV UR23, URZ ;  /* 0x000000ff00177c82 */ /* 0x000fd00008000000 */
[----:B------:R1:W2:Y:S01]  /*1750*/  SYNCS.PHASECHK.TRANS64.TRYWAIT P0, [UR5+0x48], R2 ;  /* 0x00004802ff0075a7 */ /* 0x0002a20008001105 */
[----:B------:R-:W-:Y:S02]  /*1760*/  USHF.L.U32 UR35, UR35, 0x6, URZ ;  /* 0x0000000623237899 */ /* 0x000fe400080006ff */
[----:B------:R-:W-:Y:S01]  /*1770*/  UIMAD UR11, UR11, 0x70, URZ ;  /* 0x000000700b0b78a4 */ /* 0x000fe2000f8e02ff */
[----:B------:R-:W-:Y:S11]  /*1780*/  BRA.U !UP0, `(.L_x_21) ;  /* 0x0000000108a87547 */ /* 0x000ff6000b800000 */
[----:B------:R-:W-:Y:S01]  /*1790*/  UMOV UR16, URZ ;  /* 0x000000ff00107c82 */ /* 0x000fe20008000000 */
[----:B------:R-:W-:-:S05]  /*17a0*/  UMOV UR6, UR13 ;  /* 0x0000000d00067c82 */ /* 0x000fca0008000000 */
.L_x_26:
[----:B--2---:R-:W-:Y:S01]  /*17b0*/  @!P5 MOV R3, 0x5800 ;  /* 0x000058000003d802 */ /* 0x004fe20000000f00 */
[----:B-1----:R-:W-:Y:S01]  /*17c0*/  ULEA UR33, UR6, UR4, 0x3 ;  /* 0x0000000406217291 */ /* 0x002fe2000f8e18ff */
[----:B--2---:R-:W-:Y:S11]  /*17d0*/  @P0 BRA `(.L_x_22) ;  /* 0x00000000000c0947 */ /* 0x004ff60003800000 */
[----:B------:R-:W-:Y:S04]  /*17e0*/  SHF.L.U32 R4, R15, 0x1f, RZ ;  /* 0x0000001f0f047819 */ /* 0x000fe800000006ff */
[----:B------:R-:W2:Y:S02]  /*17f0*/  SYNCS.PHASECHK.TRANS64.TRYWAIT P0, [UR33+0x48], R4 ;  /* 0x00004804ff0075a7 */ /* 0x000ea40008001121 */
[----:B--2---:R-:W-:Y:S05]  /*1800*/  @!P0 BRA `(.L_x_23) ;  /* 0x0000006000e88947 */ /* 0x004fea0003800000 */
.L_x_22:
[----:B------:R2:W-:Y:S01]  /*1810*/  @!P5 SYNCS.ARRIVE.TRANS64 RZ, [UR33], R3 ;  /* 0x00000003ffffd9a7 */ /* 0x0005e20008000021 */
[----:B------:R-:W-:Y:S04]  /*1820*/  BSSY.RECONVERGENT B0, `(.L_x_24) ;  /* 0x0000003000007945 */ /* 0x000fe80003800200 */
[----:B------:R-:W-:Y:S05]  /*1830*/  @P4 BRA `(.L_x_25) ;  /* 0x0000000000044947 */ /* 0x000fea0003800000 */
[----:B------:R-:W-:Y:S05]  /*1840*/  BPT.TRAP 0x1 ;  /* 0x000000040000795c */ /* 0x000fea0000300000 */
.L_x_25:
[----:B------:R-:W-:Y:S05]  /*1850*/  BSYNC.RECONVERGENT B0 ;  /* 0x0000000000007941 */ /* 0x000fea0003800200 */
.L_x_24:
[----:B------:R-:W-:Y:S02]  /*1860*/  UIADD3 UR13, UPT, UPT, UR6, 0x1, URZ ;  /* 0x00000001060d7890 */ /* 0x000fe4000fffe0ff */
[----:B------:R-:W-:Y:S02]  /*1870*/  UIADD3 UR18, UP1, UPT, UR24, 0x80, URZ ;  /* 0x0000008018127890 */ /* 0x000fe4000ff3e0ff */
[----:B------:R-:W-:Y:S02]  /*1880*/  UISETP.NE.AND UP0, UPT, UR13, 0x9, UPT ;  /* 0x000000090d00788c */ /* 0x000fe4000bf05270 */
[----:B------:R-:W-:Y:S02]  /*1890*/  ULEA UR32, UR6, UR4, 0xd ;  /* 0x0000000406207291 */ /* 0x000fe4000f8e68ff */
[----:B------:R-:W-:Y:S02]  /*18a0*/  USEL UR9, URZ, 0x1, UP0 ;  /* 0x00000001ff097887 */ /* 0x000fe40008000000 */
[----:B------:R-:W-:Y:S02]  /*18b0*/  USEL UR13, UR13, URZ, UP0 ;  /* 0x000000ff0d0d7287 */ /* 0x000fe40008000000 */
[----:B------:R-:W-:Y:S02]  /*18c0*/  USHF.L.U32 UR34, UR16, 0x6, URZ ;  /* 0x0000000610227899 */ /* 0x000fe400080006ff */
[----:B------:R-:W-:Y:S01]  /*18d0*/  ULEA UR8, UR13, UR4, 0x3 ;  /* 0x000000040d087291 */ /* 0x000fe2000f8e18ff */
[----:B------:R-:W-:Y:S01]  /*18e0*/  LOP3.LUT R15, R15, UR9, RZ, 0x3c, !PT ;  /* 0x000000090f0f7c12 */ /* 0x000fe2000f8e3cff */
[----:B------:R-:W-:Y:S02]  /*18f0*/  UIADD3.X UR19, UPT, UPT, URZ, UR25, URZ, UP1, !UPT ;  /* 0x00000019ff137290 */ /* 0x000fe40008ffe4ff */
[----:B------:R-:W-:Y:S01]  /*1900*/  UIADD3 UR32, UPT, UPT, UR32, 0x7300, URZ ;  /* 0x0000730020207890 */ /* 0x000fe2000fffe0ff */
[----:B-1----:R-:W-:Y:S01]  /*1910*/  SHF.L.U32 R2, R15, 0x1f, RZ ;  /* 0x0000001f0f027819 */ /* 0x002fe200000006ff */
[----:B------:R-:W-:Y:S02]  /*1920*/  UIMAD UR5, UR6, 0x3800, UR4 ;  /* 0x00003800060578a4 */ /* 0x000fe4000f8e0204 */
[----:B------:R-:W-:Y:S01]  /*1930*/  UIADD3 UR26, UP0, UPT, UR24, 0x180, URZ ;  /* 0x00000180181a7890 */ /* 0x000fe2000ff1e0ff */
[----:B------:R1:W1:Y:S01]  /*1940*/  SYNCS.PHASECHK.TRANS64.TRYWAIT P0, [UR8+0x48], R2 ;  /* 0x00004802ff0075a7 */ /* 0x0002620008001108 */
[----:B------:R-:W-:Y:S01]  /*1950*/  UMOV UR28, 0x0 ;  /* 0x00000000001c7882 */ /* 0x000fe20000000000 */
[----:B------:R-:W-:Y:S01]  /*1960*/  UMOV UR29, 0x10000000 ;  /* 0x10000000001d7882 */ /* 0x000fe20000000000 */
[----:B------:R-:W-:Y:S01]  /*1970*/  UIADD3 UR8, UPT, UPT, UR5, 0x19300, URZ ;  /* 0x0001930005087890 */ /* 0x000fe2000fffe0ff */
[----:B------:R1:W-:Y:S01]  /*1980*/  UTMALDG.3D [UR32], [UR18], desc[UR28] ;  /* 0x00001c20120075b4 */ /* 0x0003e20008011000 */
[----:B------:R-:W-:Y:S02]  /*1990*/  UIADD3.X UR27, UPT, UPT, URZ, UR25, URZ, UP0, !UPT ;  /* 0x00000019ff1b7290 */ /* 0x000fe400087fe4ff */
[----:B------:R-:W-:Y:S01]  /*19a0*/  UIADD3 UR16, UPT, UPT, UR16, 0x1, URZ ;  /* 0x0000000110107890 */ /* 0x000fe2000fffe0ff */
[----:B------:R-:W-:Y:S01]  /*19b0*/  UMOV UR12, UR36 ;  /* 0x00000024000c7c82 */ /* 0x000fe20008000000 */
[----:B------:R-:W-:Y:S01]  /*19c0*/  UMOV UR9, UR33 ;  /* 0x0000002100097c82 */ /* 0x000fe20008000000 */
[----:B------:R-:W-:Y:S01]  /*19d0*/  UMOV UR10, UR34 ;  /* 0x00000022000a7c82 */ /* 0x000fe20008000000 */
[----:B------:R-:W-:Y:S03]  /*19e0*/  UISETP.NE.AND UP0, UPT, UR16, UR7, UPT ;  /* 0x000000071000728c */ /* 0x000fe6000bf05270 */
[----:B------:R1:W-:Y:S01]  /*19f0*/  UTMALDG.3D [UR8], [UR26], desc[UR28] ;  /* 0x00001c081a0075b4 */ /* 0x0003e20008011000 */
[----:B------:R-:W-:Y:S01]  /*1a00*/  UMOV UR23, UR7 ;  /* 0x0000000700177c82 */ /* 0x000fe20008000000 */
[----:B------:R-:W-:Y:S04]  /*1a10*/  UMOV UR6, UR13 ;  /* 0x0000000d00067c82 */ /* 0x000fe80008000000 */
[----:B------:R-:W-:Y:S05]  /*1a20*/  BRA.U UP0, `(.L_x_26) ;  /* 0xfffffffd00607547 */ /* 0x000fea000b83ffff */
.L_x_21:
[----:B------:R-:W-:Y:S01]  /*1a30*/  ULEA UR5, UR13, UR4, 0x3 ;  /* 0x000000040d057291 */ /* 0x000fe2000f8e18ff */
[----:B-1----:R-:W-:Y:S01]  /*1a40*/  SHF.L.U32 R2, R15, 0x1f, RZ ;  /* 0x0000001f0f027819 */ /* 0x002fe200000006ff */
[----:B------:R-:W-:Y:S01]  /*1a50*/  @!P1 SYNCS.ARRIVE.TRANS64.A1T0 RZ, [UR4+0xb8], RZ ;  /* 0x0000b8ffffff99a7 */ /* 0x000fe20008100004 */
[----:B------:R-:W-:-:S06]  /*1a60*/  UISETP.GT.AND UP0, UPT, UR22, UR21, UPT ;  /* 0x000000151600728c */ /* 0x000fcc000bf04270 */
[----:B--2---:R1:W2:Y:S03]  /*1a70*/  SYNCS.PHASECHK.TRANS64.TRYWAIT P0, [UR5+0x48], R2 ;  /* 0x00004802ff0075a7 */ /* 0x0042a60008001105 */
[----:B------:R-:W-:Y:S05]  /*1a80*/  BRA.U !UP0, `(.L_x_27) ;  /* 0x0000000108ac7547 */ /* 0x000fea000b800000 */
[----:B------:R-:W-:Y:S01]  /*1a90*/  UIADD3 UR26, UPT, UPT, UR14, UR23, URZ ;  /* 0x000000170e1a7290 */ /* 0x000fe2000fffe0ff */
[----:B------:R-:W-:-:S11]  /*1aa0*/  UMOV UR6, UR13 ;  /* 0x0000000d00067c82 */ /* 0x000fd60008000000 */
.L_x_32:
[----:B--2---:R-:W-:Y:S01]  /*1ab0*/  @!P5 MOV R3, 0x5800 ;  /* 0x000058000003d802 */ /* 0x004fe20000000f00 */
[----:B-1----:R-:W-:Y:S01]  /*1ac0*/  ULEA UR17, UR6, UR4, 0x3 ;  /* 0x0000000406117291 */ /* 0x002fe2000f8e18ff */
[----:B--2---:R-:W-:Y:S11]  /*1ad0*/  @P0 BRA `(.L_x_28) ;  /* 0x00000000000c0947 */ /* 0x004ff60003800000 */
[----:B------:R-:W-:Y:S04]  /*1ae0*/  SHF.L.U32 R4, R15, 0x1f, RZ ;  /* 0x0000001f0f047819 */ /* 0x000fe800000006ff */
[----:B------:R-:W2:Y:S02]  /*1af0*/  SYNCS.PHASECHK.TRANS64.TRYWAIT P0, [UR17+0x48], R4 ;  /* 0x00004804ff0075a7 */ /* 0x000ea40008001111 */
[----:B--2---:R-:W-:Y:S05]  /*1b00*/  @!P0 BRA `(.L_x_29) ;  /* 0x0000006000408947 */ /* 0x004fea0003800000 */
.L_x_28:
[----:B------:R2:W-:Y:S01]  /*1b10*/  @!P5 SYNCS.ARRIVE.TRANS64 RZ, [UR17], R3 ;  /* 0x00000003ffffd9a7 */ /* 0x0005e20008000011 */
[----:B------:R-:W-:Y:S04]  /*1b20*/  BSSY.RECONVERGENT B0, `(.L_x_30) ;  /* 0x0000003000007945 */ /* 0x000fe80003800200 */
[----:B------:R-:W-:Y:S05]  /*1b30*/  @P4 BRA `(.L_x_31) ;  /* 0x0000000000044947 */ /* 0x000fea0003800000 */
[----:B------:R-:W-:Y:S05]  /*1b40*/  BPT.TRAP 0x1 ;  /* 0x000000040000795c */ /* 0x000fea0000300000 */
.L_x_31:
[----:B------:R-:W-:Y:S05]  /*1b50*/  BSYNC.RECONVERGENT B0 ;  /* 0x0000000000007941 */ /* 0x000fea0003800200 */
.L_x_30:
[----:B------:R-:W-:Y:S02]  /*1b60*/  UIADD3 UR13, UPT, UPT, UR6, 0x1, URZ ;  /* 0x00000001060d7890 */ /* 0x000fe4000fffe0ff */
[----:B------:R-:W-:Y:S02]  /*1b70*/  ULEA UR16, UR6, UR4, 0xd ;  /* 0x0000000406107291 */ /* 0x000fe4000f8e68ff */
[----:B------:R-:W-:Y:S02]  /*1b80*/  UISETP.NE.AND UP0, UPT, UR13, 0x9, UPT ;  /* 0x000000090d00788c */ /* 0x000fe4000bf05270 */
[----:B------:R-:W-:Y:S02]  /*1b90*/  UIADD3 UR32, UP1, UPT, UR24, 0x80, URZ ;  /* 0x0000008018207890 */ /* 0x000fe4000ff3e0ff */
[----:B------:R-:W-:Y:S02]  /*1ba0*/  USEL UR9, URZ, 0x1, UP0 ;  /* 0x00000001ff097887 */ /* 0x000fe40008000000 */
[----:B------:R-:W-:Y:S02]  /*1bb0*/  USEL UR13, UR13, URZ, UP0 ;  /* 0x000000ff0d0d7287 */ /* 0x000fe40008000000 */
[----:B------:R-:W-:Y:S02]  /*1bc0*/  USHF.L.U32 UR18, UR23, 0x6, URZ ;  /* 0x0000000617127899 */ /* 0x000fe400080006ff */
[----:B------:R-:W-:Y:S01]  /*1bd0*/  ULEA UR8, UR13, UR4, 0x3 ;  /* 0x000000040d087291 */ /* 0x000fe2000f8e18ff */
[----:B------:R-:W-:Y:S01]  /*1be0*/  LOP3.LUT R15, R15, UR9, RZ, 0x3c, !PT ;  /* 0x000000090f0f7c12 */ /* 0x000fe2000f8e3cff */
[----:B------:R-:W-:Y:S02]  /*1bf0*/  UIADD3 UR16, UPT, UPT, UR16, 0x7300, URZ ;  /* 0x0000730010107890 */ /* 0x000fe4000fffe0ff */
[----:B------:R-:W-:Y:S01]  /*1c00*/  UIADD3.X UR33, UPT, UPT, URZ, UR25, URZ, UP1, !UPT ;  /* 0x00000019ff217290 */ /* 0x000fe20008ffe4ff */
[----:B-1----:R-:W-:Y:S01]  /*1c10*/  SHF.L.U32 R2, R15, 0x1f, RZ ;  /* 0x0000001f0f027819 */ /* 0x002fe200000006ff */
[----:B------:R-:W-:Y:S02]  /*1c20*/  UIMAD UR5, UR6, 0x3800, UR4 ;  /* 0x00003800060578a4 */ /* 0x000fe4000f8e0204 */
[----:B------:R-:W-:Y:S01]  /*1c30*/  UIADD3 UR30, UP0, UPT, UR24, 0x180, URZ ;  /* 0x00000180181e7890 */ /* 0x000fe2000ff1e0ff */
[----:B------:R1:W1:Y:S01]  /*1c40*/  SYNCS.PHASECHK.TRANS64.TRYWAIT P0, [UR8+0x48], R2 ;  /* 0x00004802ff0075a7 */ /* 0x0002620008001108 */
[----:B------:R-:W-:Y:S01]  /*1c50*/  UIADD3 UR8, UPT, UPT, UR5, 0x19300, URZ ;  /* 0x0001930005087890 */ /* 0x000fe2000fffe0ff */
[----:B------:R-:W-:Y:S01]  /*1c60*/  UMOV UR28, 0x0 ;  /* 0x00000000001c7882 */ /* 0x000fe20000000000 */
[----:B------:R-:W-:Y:S01]  /*1c70*/  UMOV UR29, 0x10000000 ;  /* 0x10000000001d7882 */ /* 0x000fe20000000000 */
[----:B------:R-:W-:Y:S01]  /*1c80*/  UMOV UR19, UR35 ;  /* 0x0000002300137c82 */ /* 0x000fe20008000000 */
[----:B------:R-:W-:Y:S01]  /*1c90*/  UMOV UR20, UR36 ;  /* 0x0000002400147c82 */ /* 0x000fe20008000000 */
[----:B------:R-:W-:Y:S01]  /*1ca0*/  UIADD3.X UR31, UPT, UPT, URZ, UR25, URZ, UP0, !UPT ;  /* 0x00000019ff1f7290 */ /* 0x000fe200087fe4ff */
[----:B------:R1:W-:Y:S01]  /*1cb0*/  UTMALDG.3D [UR16], [UR32], desc[UR28] ;  /* 0x00001c10200075b4 */ /* 0x0003e20008011000 */
[----:B------:R-:W-:Y:S01]  /*1cc0*/  UIADD3 UR23, UPT, UPT, UR23, 0x1, URZ ;  /* 0x0000000117177890 */ /* 0x000fe2000fffe0ff */
[----:B------:R-:W-:Y:S01]  /*1cd0*/  UMOV UR12, UR36 ;  /* 0x00000024000c7c82 */ /* 0x000fe20008000000 */
[----:B------:R-:W-:Y:S01]  /*1ce0*/  UMOV UR9, UR17 ;  /* 0x0000001100097c82 */ /* 0x000fe20008000000 */
[----:B------:R-:W-:Y:S01]  /*1cf0*/  UMOV UR10, UR18 ;  /* 0x00000012000a7c82 */ /* 0x000fe20008000000 */
[----:B------:R-:W-:Y:S03]  /*1d00*/  UISETP.NE.AND UP0, UPT, UR23, UR26, UPT ;  /* 0x0000001a1700728c */ /* 0x000fe6000bf05270 */
[----:B------:R1:W-:Y:S01]  /*1d10*/  UTMALDG.3D [UR8], [UR30], desc[UR28] ;  /* 0x00001c081e0075b4 */ /* 0x0003e20008011000 */
[----:B------:R-:W-:Y:S05]  /*1d20*/  UMOV UR6, UR13 ;  /* 0x0000000d00067c82 */ /* 0x000fea0008000000 */
[----:B------:R-:W-:Y:S05]  /*1d30*/  BRA.U UP0, `(.L_x_32) ;  /* 0xfffffffd005c7547 */ /* 0x000fea000b83ffff */
.L_x_27:
[C---:B-1----:R-:W-:Y:S01]  /*1d40*/  LEA R2, R14.reuse, UR4, 0x3 ;  /* 0x000000040e027c11 */ /* 0x042fe2000f8e18ff */
[----:B------:R-:W-:Y:S01]  /*1d50*/  NOP ;  /* 0x0000000000007918 */ /* 0x000fe20000000000 */
[----:B--2---:R-:W-:Y:S02]  /*1d60*/  SHF.L.U32 R3, R13, 0x1f, RZ ;  /* 0x0000001f0d037819 */ /* 0x004fe400000006ff */
[----:B------:R-:W-:Y:S02]  /*1d70*/  LEA R4, R14, UR4, 0x4 ;  /* 0x000000040e047c11 */ /* 0x000fe4000f8e20ff */
[----:B------:R-:W1:Y:S02]  /*1d80*/  SYNCS.PHASECHK.TRANS64.TRYWAIT P0, [R2+URZ+0xc0], R3 ;  /* 0x0000c003020075a7 */ /* 0x000e6400080011ff */
[----:B-1----:R-:W-:Y:S05]  /*1d90*/  @!P0 BRA `(.L_x_33) ;  /* 0x0000005c00b48947 */ /* 0x002fea0003800000 */
.L_x_117:
[----:B------:R-:W2:Y:S01]  /*1da0*/  LDS.128 R4, [R4+0x150] ;  /* 0x0001500004047984 */ /* 0x000ea20000000c00 */
[----:B---3--:R-:W-:Y:S01]  /*1db0*/  ISETP.GE.AND P0, PT, R76, 0x1, PT ;  /* 0x000000014c00780c */ /* 0x008fe20003f06270 */
[----:B-1----:R-:W-:Y:S01]  /*1dc0*/  VIADD R2, R2, 0xd0 ;  /* 0x000000d002027836 */ /* 0x002fe20000000000 */
[----:B------:R-:W-:Y:S01]  /*1dd0*/  @!PT LDS RZ, [RZ] ;  /* 0x00000000fffff984 */ /* 0x000fe20000000800 */
[----:B------:R-:W-:Y:S01]  /*1de0*/  @!PT LDS RZ, [RZ] ;  /* 0x00000000fffff984 */ /* 0x000fe20000000800 */
[----:B------:R-:W-:Y:S01]  /*1df0*/  @!PT LDS RZ, [RZ] ;  /* 0x00000000fffff984 */ /* 0x000fe20000000800 */
[----:B------:R-:W-:Y:S01]  /*1e00*/  @!PT LDS RZ, [RZ] ;  /* 0x00000000fffff984 */ /* 0x000fe20000000800 */
[----:B------:R1:W-:Y:S06]  /*1e10*/  MEMBAR.ALL.CTA ;  /* 0x0000000000007992 */ /* 0x0003ec0000008000 */
[----:B-1----:R-:W1:Y:S01]  /*1e20*/  FENCE.VIEW.ASYNC.S ;  /* 0x00000000000073c6 */ /* 0x002e620000000000 */
[----:B------:R-:W-:-:S04]  /*1e30*/  PRMT R2, RZ, 0x654, R2 ;  /* 0x00000654ff027816 */ /* 0x000fc80000000002 */
[----:B-1----:R1:W-:Y:S01]  /*1e40*/  SYNCS.ARRIVE.TRANS64.RED.A1T0 RZ, [R2+URZ], RZ ;  /* 0x000000ff02ff79a7 */ /* 0x0023e200081004ff */
[----:B--2---:R-:W-:-:S13]  /*1e50*/  LOP3.LUT P2, RZ, R6, 0x1, RZ, 0xc0, !PT ;  /* 0x0000000106ff7812 */ /* 0x004fda000784c0ff */
[----:B------:R-:W-:Y:S01]  /*1e60*/  @P2 SHF.R.U32.HI R3, RZ, 0x10, R5 ;  /* 0x00000010ff032819 */ /* 0x000fe20000011605 */
[----:B------:R-:W-:Y:S01]  /*1e70*/  VOTEU.ANY UP0, P2 ;  /* 0x0000000000ff7886 */ /* 0x000fe20001000100 */
[----:B------:R-:W-:Y:S02]  /*1e80*/  @P2 MOV R10, R4 ;  /* 0x00000004000a2202 */ /* 0x000fe40000000f00 */
[----:B------:R-:W-:Y:S02]  /*1e90*/  @P2 R2UR.BROADCAST UR5, R3 ;  /* 0x00000000030522ca */ /* 0x000fe400008e0000 */
[----:B------:R-:W-:-:S11]  /*1ea0*/  @P2 LOP3.LUT R9, R5, 0xffff, RZ, 0xc0, !PT ;  /* 0x0000ffff05092812 */ /* 0x000fd600078ec0ff */
[----:B------:R-:W-:Y:S01]  /*1eb0*/  @UP0 UMOV UR36, UR5 ;  /* 0x0000000500240c82 */ /* 0x000fe20008000000 */
[----:B-1----:R-:W-:Y:S05]  /*1ec0*/  @!P0 BRA `(.L_x_34) ;  /* 0x0000000000b88947 */ /* 0x002fea0003800000 */
[----:B------:R-:W4:Y:S01]  /*1ed0*/  LDC.64 R4, c[0x0][0xb18] ;  /* 0x0002c600ff047b82 */ /* 0x000f220000000a00 */
[----:B------:R-:W-:-:S07]  /*1ee0*/  ISETP.NE.AND P3, PT, R76, 0x1, PT ;  /* 0x000000014c00780c */ /* 0x000fce0003f65270 */
[----:B------:R-:W1:Y:S08]  /*1ef0*/  LDC.64 R6, c[0x0][0xb10] ;  /* 0x0002c400ff067b82 */ /* 0x000e700000000a00 */
[----:B------:R-:W2:Y:S08]  /*1f00*/  LDC R16, c[0x0][0xb20] ;  /* 0x0002c800ff107b82 */ /* 0x000eb00000000800 */
[----:B------:R-:W3:Y:S01]  /*1f10*/  LDC R17, c[0x0][0xb0c] ;  /* 0x0002c300ff117b82 */ /* 0x000ee20000000800 */
[----:B----4-:R-:W-:Y:S01]  /*1f20*/  IMAD.HI.U32 R19, R0, R5, RZ ;  /* 0x0000000500137227 */ /* 0x010fe200078e00ff */
[----:B------:R-:W-:-:S03]  /*1f30*/  ISETP.NE.AND P0, PT, R4, 0x1, PT ;  /* 0x000000010400780c */ /* 0x000fc60003f05270 */
[----:B------:R-:W-:-:S03]  /*1f40*/  IMAD.HI.U32 R5, R9, R5, RZ ;  /* 0x0000000509057227 */ /* 0x000fc600078e00ff */
[----:B------:R-:W4:Y:S01]  /*1f50*/  LDC.64 R2, c[0x0][0xb28] ;  /* 0x0002ca00ff027b82 */ /* 0x000f220000000a00 */
[----:B-1----:R-:W-:-:S04]  /*1f60*/  IMAD.HI.U32 R20, R8, R6, RZ ;  /* 0x0000000608147227 */ /* 0x002fc800078e00ff */
[----:B------:R-:W-:Y:S01]  /*1f70*/  IMAD.HI.U32 R21, R10, R6, RZ ;  /* 0x000000060a157227 */ /* 0x000fe200078e00ff */
[----:B------:R-:W-:Y:S02]  /*1f80*/  SHF.R.U32.HI R20, RZ, R7, R20 ;  /* 0x00000007ff147219 */ /* 0x000fe40000011614 */
[-C--:B--2---:R-:W-:Y:S02]  /*1f90*/  SHF.R.U32.HI R19, RZ, R16.reuse, R19 ;  /* 0x00000010ff137219 */ /* 0x084fe40000011613 */
[----:B------:R-:W-:Y:S02]  /*1fa0*/  SHF.R.U32.HI R5, RZ, R16, R5 ;  /* 0x00000010ff057219 */ /* 0x000fe40000011605 */
[----:B------:R-:W-:Y:S02]  /*1fb0*/  SEL R19, R0, R19, !P0 ;  /* 0x0000001300137207 */ /* 0x000fe40004000000 */
[----:B------:R-:W-:Y:S02]  /*1fc0*/  SHF.R.U32.HI R21, RZ, R7, R21 ;  /* 0x00000007ff157219 */ /* 0x000fe40000011615 */
[----:B---3--:R-:W-:-:S02]  /*1fd0*/  ISETP.NE.AND P1, PT, R17, 0x1, PT ;  /* 0x000000011100780c */ /* 0x008fc40003f25270 */
[----:B------:R-:W-:Y:S02]  /*1fe0*/  SEL R5, R9, R5, !P0 ;  /* 0x0000000509057207 */ /* 0x000fe40004000000 */
[----:B------:R-:W-:Y:S02]  /*1ff0*/  SEL R20, R8, R20, !P1 ;  /* 0x0000001408147207 */ /* 0x000fe40004800000 */
[----:B------:R-:W-:Y:S01]  /*2000*/  SEL R21, R10, R21, !P1 ;  /* 0x000000150a157207 */ /* 0x000fe20004800000 */
[----:B----4-:R-:W-:-:S04]  /*2010*/  IMAD.HI.U32 R18, R19, R2, RZ ;  /* 0x0000000213127227 */ /* 0x010fc800078e00ff */
        /* <DEDUP_REMOVED lines=10> */
[----:B------:R-:W-:-:S04]  /*20c0*/  @!P0 IMAD.HI.U32 R7, R21, R2, RZ ;  /* 0x0000000215078227 */ /* 0x000fc800078e00ff */
[----:B------:R-:W-:Y:S01]  /*20d0*/  IMAD.MOV R2, RZ, RZ, -R6 ;  /* 0x000000ffff027224 */ /* 0x000fe200078e0a06 */
[----:B------:R-:W-:Y:S02]  /*20e0*/  @!P0 SHF.R.U32.HI R3, RZ, R3, R7 ;  /* 0x00000003ff038219 */ /* 0x000fe40000011607 */
[----:B------:R-:W-:Y:S01]  /*20f0*/  IADD3 R7, PT, PT, -R5, RZ, RZ ;  /* 0x000000ff05077210 */ /* 0x000fe20007ffe1ff */
[----:B------:R-:W-:Y:S01]  /*2100*/  IMAD R2, R76, R2, R5 ;  /* 0x000000024c027224 */ /* 0x000fe200078e0205 */
        /* <DEDUP_REMOVED lines=10> */
.L_x_34:
[----:B------:R-:W1:Y:S02]  /*21b0*/  LDCU UR5, c[0x0][0xb30] ;  /* 0x00016600ff0577ac */ /* 0x000e640008000800 */
[----:B-1----:R-:W-:-:S09]  /*21c0*/  UISETP.NE.AND UP0, UPT, UR5, 0x1, UPT ;  /* 0x000000010500788c */ /* 0x002fd2000bf05270 */
[----:B------:R-:W-:Y:S05]  /*21d0*/  BRA.U UP0, `(.L_x_35) ;  /* 0x0000000100407547 */ /* 0x000fea000b800000 */
[----:B------:R-:W1:Y:S08]  /*21e0*/  LDC.64 R4, c[0x0][0xb10] ;  /* 0x0002c400ff047b82 */ /* 0x000e700000000a00 */
[----:B------:R-:W2:Y:S08]  /*21f0*/  LDC.64 R2, c[0x0][0xb18] ;  /* 0x0002c600ff027b82 */ /* 0x000eb00000000a00 */
[----:B------:R-:W3:Y:S08]  /*2200*/  LDC R6, c[0x0][0xb20] ;  /* 0x0002c800ff067b82 */ /* 0x000ef00000000800 */
[----:B------:R-:W4:Y:S01]  /*2210*/  LDC R7, c[0x0][0xb0c] ;  /* 0x0002c300ff077b82 */ /* 0x000f220000000800 */
[----:B-1----:R-:W-:-:S05]  /*2220*/  IMAD.HI.U32 R4, R10, R4, RZ ;  /* 0x000000040a047227 */ /* 0x002fca00078e00ff */
[----:B------:R-:W-:Y:S01]  /*2230*/  SHF.R.U32.HI R4, RZ, R5, R4 ;  /* 0x00000005ff047219 */ /* 0x000fe20000011604 */
[----:B--2---:R-:W-:Y:S01]  /*2240*/  IMAD.HI.U32 R3, R9, R3, RZ ;  /* 0x0000000309037227 */ /* 0x004fe200078e00ff */
[----:B------:R-:W-:-:S04]  /*2250*/  ISETP.NE.AND P0, PT, R2, 0x1, PT ;  /* 0x000000010200780c */ /* 0x000fc80003f05270 */
[----:B---3--:R-:W-:-:S04]  /*2260*/  SHF.R.U32.HI R3, RZ, R6, R3 ;  /* 0x00000006ff037219 */ /* 0x008fc80000011603 */
[----:B------:R-:W-:Y:S02]  /*2270*/  SEL R3, R9, R3, !P0 ;  /* 0x0000000309037207 */ /* 0x000fe40004000000 */
[----:B----4-:R-:W-:-:S04]  /*2280*/  ISETP.NE.AND P1, PT, R7, 0x1, PT ;  /* 0x000000010700780c */ /* 0x010fc80003f25270 */
[----:B------:R-:W-:-:S05]  /*2290*/  SEL R4, R10, R4, !P1 ;  /* 0x000000040a047207 */ /* 0x000fca0004800000 */
[----:B------:R-:W-:Y:S02]  /*22a0*/  IMAD.IADD R5, R3, 0x1, -R4 ;  /* 0x0000000103057824 */ /* 0x000fe400078e0a04 */
[----:B------:R-:W-:Y:S02]  /*22b0*/  IMAD.IADD R3, R4, 0x1, -R3 ;  /* 0x0000000104037824 */ /* 0x000fe400078e0a03 */
[----:B------:R-:W-:Y:S02]  /*22c0*/  IMAD R10, R5, R7, R10 ;  /* 0x00000007050a7224 */ /* 0x000fe400078e020a */
[----:B------:R-:W-:-:S07]  /*22d0*/  IMAD R9, R3, R2, R9 ;  /* 0x0000000203097224 */ /* 0x000fce00078e0209 */
.L_x_35:
[----:B------:R-:W-:Y:S01]  /*22e0*/  VIADD R14, R14, 0x1 ;  /* 0x000000010e0e7836 */ /* 0x000fe20000000000 */
[----:B------:R-:W-:Y:S01]  /*22f0*/  PLOP3.LUT P1, PT, PT, PT, PT, 0x80, 0x8 ;  /* 0x000000000008781c */ /* 0x000fe20003f2f070 */
[----:B------:R-:W-:Y:S02]  /*2300*/  IMAD.IADD R141, R10, 0x1, R139 ;  /* 0x000000010a8d7824 */ /* 0x000fe400078e028b */
[----:B------:R-:W-:Y:S01]  /*2310*/  IMAD.IADD R140, R9, 0x1, R138 ;  /* 0x00000001098c7824 */ /* 0x000fe200078e028a */
[----:B------:R-:W-:-:S04]  /*2320*/  ISETP.NE.AND P0, PT, R14, 0x2, PT ;  /* 0x000000020e00780c */ /* 0x000fc80003f05270 */
[----:B------:R-:W-:Y:S02]  /*2330*/  SEL R2, RZ, 0x1, P0 ;  /* 0x00000001ff027807 */ /* 0x000fe40000000000 */
[----:B------:R-:W-:Y:S02]  /*2340*/  SEL R14, R14, RZ, P0 ;  /* 0x000000ff0e0e7207 */ /* 0x000fe40000000000 */
[----:B------:R-:W-:Y:S01]  /*2350*/  LOP3.LUT R13, R13, R2, RZ, 0x3c, !PT ;  /* 0x000000020d0d7212 */ /* 0x000fe200078e3cff */
[----:B------:R-:W-:Y:S06]  /*2360*/  @P2 BRA `(.L_x_36) ;  /* 0xfffffff000982947 */ /* 0x000fec000383ffff */
[----:B------:R-:W-:Y:S01]  /*2370*/  UIADD3 UR4, UPT, UPT, UR4, 0x48, URZ ;  /* 0x0000004804047890 */ /* 0x000fe2000fffe0ff */
[----:B------:R-:W-:-:S03]  /*2380*/  SHF.L.U32 R2, R15, 0x1f, RZ ;  /* 0x0000001f0f027819 */ /* 0x000fc600000006ff */
[----:B------:R-:W-:-:S09]  /*2390*/  ULEA UR5, UR13, UR4, 0x3 ;  /* 0x000000040d057291 */ /* 0x000fd2000f8e18ff */
[----:B------:R-:W1:Y:S02]  /*23a0*/  SYNCS.PHASECHK.TRANS64.TRYWAIT P0, [UR5], R2 ;  /* 0x00000002ff0075a7 */ /* 0x000e640008001105 */
[----:B-1----:R-:W-:Y:S05]  /*23b0*/  @!P0 BRA `(.L_x_37) ;  /* 0x0000005800408947 */ /* 0x002fea0003800000 */
.L_x_119:
[----:B------:R-:W-:-:S04]  /*23c0*/  UIADD3 UR6, UPT, UPT, UR13, 0x1, URZ ;  /* 0x000000010d067890 */ /* 0x000fc8000fffe0ff */
[----:B------:R-:W-:-:S04]  /*23d0*/  UISETP.NE.AND UP0, UPT, UR6, 0x9, UPT ;  /* 0x000000090600788c */ /* 0x000fc8000bf05270 */
[----:B------:R-:W-:Y:S02]  /*23e0*/  USEL UR7, URZ, 0x1, UP0 ;  /* 0x00000001ff077887 */ /* 0x000fe40008000000 */
[----:B------:R-:W-:-:S04]  /*23f0*/  USEL UR6, UR6, URZ, UP0 ;  /* 0x000000ff06067287 */ /* 0x000fc80008000000 */
[----:B------:R-:W-:Y:S01]  /*2400*/  ULEA UR5, UR6, UR4, 0x3 ;  /* 0x0000000406057291 */ /* 0x000fe2000f8e18ff */
[----:B-1----:R-:W-:-:S04]  /*2410*/  LOP3.LUT R2, R15, UR7, RZ, 0x3c, !PT ;  /* 0x000000070f027c12 */ /* 0x002fc8000f8e3cff */
[----:B------:R-:W-:-:S04]  /*2420*/  SHF.L.U32 R3, R2, 0x1f, RZ ;  /* 0x0000001f02037819 */ /* 0x000fc800000006ff */
[----:B------:R-:W1:Y:S02]  /*2430*/  SYNCS.PHASECHK.TRANS64.TRYWAIT P0, [UR5], R3 ;  /* 0x00000003ff0075a7 */ /* 0x000e640008001105 */
[----:B-1----:R-:W-:Y:S05]  /*2440*/  @!P0 BRA `(.L_x_38) ;  /* 0x0000005800348947 */ /* 0x002fea0003800000 */
.L_x_121:
[----:B------:R-:W-:-:S04]  /*2450*/  UIADD3 UR6, UPT, UPT, UR6, 0x1, URZ ;  /* 0x0000000106067890 */ /* 0x000fc8000fffe0ff */
[----:B------:R-:W-:-:S04]  /*2460*/  UISETP.NE.AND UP0, UPT, UR6, 0x9, UPT ;  /* 0x000000090600788c */ /* 0x000fc8000bf05270 */
[----:B------:R-:W-:Y:S02]  /*2470*/  USEL UR7, URZ, 0x1, UP0 ;  /* 0x00000001ff077887 */ /* 0x000fe40008000000 */
[----:B------:R-:W-:-:S04]  /*2480*/  USEL UR6, UR6, URZ, UP0 ;  /* 0x000000ff06067287 */ /* 0x000fc80008000000 */
[----:B------:R-:W-:Y:S01]  /*2490*/  ULEA UR5, UR6, UR4, 0x3 ;  /* 0x0000000406057291 */ /* 0x000fe2000f8e18ff */
[----:B------:R-:W-:-:S04]  /*24a0*/  LOP3.LUT R2, R2, UR7, RZ, 0x3c, !PT ;  /* 0x0000000702027c12 */ /* 0x000fc8000f8e3cff */
[----:B-1----:R-:W-:-:S04]  /*24b0*/  SHF.L.U32 R3, R2, 0x1f, RZ ;  /* 0x0000001f02037819 */ /* 0x002fc800000006ff */
[----:B------:R-:W1:Y:S02]  /*24c0*/  SYNCS.PHASECHK.TRANS64.TRYWAIT P0, [UR5], R3 ;  /* 0x00000003ff0075a7 */ /* 0x000e640008001105 */
[----:B-1----:R-:W-:Y:S05]  /*24d0*/  @!P0 BRA `(.L_x_39) ;  /* 0x0000005800288947 */ /* 0x002fea0003800000 */
.L_x_123:
        /* <DEDUP_REMOVED lines=9> */
.L_x_125:
        /* <DEDUP_REMOVED lines=9> */
.L_x_127:
        /* <DEDUP_REMOVED lines=9> */
.L_x_129:
        /* <DEDUP_REMOVED lines=9> */
.L_x_131:
        /* <DEDUP_REMOVED lines=9> */
.L_x_133:
[----:B------:R-:W-:-:S04]  /*27b0*/  UIADD3 UR6, UPT, UPT, UR6, 0x1, URZ ;  /* 0x0000000106067890 */ /* 0x000fc8000fffe0ff */
[----:B------:R-:W-:-:S04]  /*27c0*/  UISETP.NE.AND UP0, UPT, UR6, 0x9, UPT ;  /* 0x000000090600788c */ /* 0x000fc8000bf05270 */
[----:B------:R-:W-:Y:S02]  /*27d0*/  USEL UR5, URZ, 0x1, UP0 ;  /* 0x00000001ff057887 */ /* 0x000fe40008000000 */
[----:B------:R-:W-:-:S04]  /*27e0*/  USEL UR6, UR6, URZ, UP0 ;  /* 0x000000ff06067287 */ /* 0x000fc80008000000 */
[----:B------:R-:W-:Y:S01]  /*27f0*/  ULEA UR6, UR6, UR4, 0x3 ;  /* 0x0000000406067291 */ /* 0x000fe2000f8e18ff */
[----:B------:R-:W-:-:S04]  /*2800*/  LOP3.LUT R2, R2, UR5, RZ, 0x3c, !PT ;  /* 0x0000000502027c12 */ /* 0x000fc8000f8e3cff */
[----:B------:R-:W-:Y:S01]  /*2810*/  SHF.L.U32 R2, R2, 0x1f, RZ ;  /* 0x0000001f02027819 */ /* 0x000fe200000006ff */
[----:B-1--4-:R-:W-:-:S07]  /*2820*/  IMAD.U32 R0, RZ, RZ, UR6 ;  /* 0x00000006ff007e24 */ /* 0x012fce000f8e00ff */
.L_x_45:
[----:B-1----:R1:W2:Y:S02]  /*2830*/  SYNCS.PHASECHK.TRANS64.TRYWAIT P0, [R0+URZ], R2 ;  /* 0x00000002000075a7 */ /* 0x0022a400080011ff */
[----:B--2---:R-:W-:Y:S05]  /*2840*/  @!P0 NANOSLEEP.SYNCS 0x989680 ;  /* 0x009896800000895d */ /* 0x004fea0003900000 */
[----:B------:R-:W2:Y:S02]  /*2850*/  @!P0 SYNCS.PHASECHK.TRANS64 P0, [R0+URZ], R2 ;  /* 0x00000002000085a7 */ /* 0x000ea400080010ff */
[----:B--2---:R-:W-:Y:S05]  /*2860*/  @P0 EXIT ;  /* 0x000000000000094d */ /* 0x004fea0003800000 */
[----:B------:R-:W-:Y:S05]  /*2870*/  BRA `(.L_x_45) ;  /* 0xfffffffc00ec7947 */ /* 0x000fea000383ffff */
.L_x_18:
[----:B------:R-:W-:-:S04]  /*2880*/  UISETP.NE.AND UP1, UPT, UR37, URZ, UPT ;  /* 0x000000ff2500728c */ /* 0x000fc8000bf25270 */
[----:B------:R-:W-:-:S09]  /*2890*/  UISETP.NE.OR UP1, UPT, UR8, 0x1, UP1 ;  /* 0x000000010800788c */ /* 0x000fd20008f25670 */
[----:B------:R-:W-:Y:S05]  /*28a0*/  BRA.U UP1, `(.L_x_46) ;  /* 0x0000000501487547 */ /* 0x000fea000b800000 */
[----:B------:R-:W-:Y:S01]  /*28b0*/  ISETP.NE.AND P2, PT, R2, RZ, PT ;  /* 0x000000ff0200720c */ /* 0x000fe20003f45270 */
[----:B------:R-:W-:Y:S01]  /*28c0*/  IMAD.MOV.U32 R12, RZ, RZ, 0x1 ;  /* 0x00000001ff0c7424 */ /* 0x000fe200078e00ff */
[----:B------:R-:W-:Y:S02]  /*28d0*/  CS2R R10, SRZ ;  /* 0x00000000000a7805 */ /* 0x000fe4000001ff00 */
[----:B------:R-:W-:Y:S01]  /*28e0*/  CS2R R8, SRZ ;  /* 0x0000000000087805 */ /* 0x000fe2000001ff00 */
[----:B------:R-:W-:Y:S01]  /*28f0*/  UMOV UR4, 0x400 ;  /* 0x0000040000047882 */ /* 0x000fe20000000000 */
[----:B------:R-:W-:Y:S01]  /*2900*/  UMOV UR6, URZ ;  /* 0x000000ff00067c82 */ /* 0x000fe20008000000 */
[----:B------:R-:W-:-:S12]  /*2910*/  ULEA UR37, UR37, UR4, 0x18 ;  /* 0x0000000425257291 */ /* 0x000fd8000f8ec0ff */
.L_x_50:
[----:B------:R-:W-:Y:S02]  /*2920*/  LEA R0, R8, UR37, 0x3 ;  /* 0x0000002508007c11 */ /* 0x000fe4000f8e18ff */
[----:B------:R-:W-:-:S03]  /*2930*/  SHF.L.U32 R4, R9, 0x1f, RZ ;  /* 0x0000001f09047819 */ /* 0x000fc600000006ff */
[----:B------:R-:W-:Y:S01]  /*2940*/  VIADD R5, R0, 0x130 ;  /* 0x0000013000057836 */ /* 0x000fe20000000000 */
[----:B------:R-:W1:Y:S02]  /*2950*/  SYNCS.PHASECHK.TRANS64.TRYWAIT P0, [R0+URZ+0x120], R4 ;  /* 0x00012004000075a7 */ /* 0x000e6400080011ff */
[----:B-1----:R-:W-:Y:S05]  /*2960*/  @!P0 BRA `(.L_x_47) ;  /* 0x0000005400948947 */ /* 0x002fea0003800000 */
.L_x_134:
[----:B------:R-:W-:Y:S01]  /*2970*/  ULEA UR5, UR6, UR37, 0x3 ;  /* 0x0000002506057291 */ /* 0x000fe2000f8e18ff */
[----:B-1----:R-:W-:Y:S01]  /*2980*/  PRMT R0, RZ, 0x654, R5 ;  /* 0x00000654ff007816 */ /* 0x002fe20000000005 */
[----:B------:R-:W-:Y:S01]  /*2990*/  @!P2 IMAD.MOV.U32 R4, RZ, RZ, 0x10 ;  /* 0x00000010ff04a424 */ /* 0x000fe200078e00ff */
[----:B------:R-:W-:Y:S01]  /*29a0*/  SHF.L.U32 R5, R12, 0x1f, RZ ;  /* 0x0000001f0c057819 */ /* 0x000fe200000006ff */
[----:B------:R-:W-:Y:S01]  /*29b0*/  UIADD3 UR4, UPT, UPT, UR5, 0xc0, URZ ;  /* 0x000000c005047890 */ /* 0x000fe2000fffe0ff */
[----:B------:R1:W-:Y:S05]  /*29c0*/  SYNCS.ARRIVE.TRANS64.RED.A1T0 RZ, [R0+URZ], RZ ;  /* 0x000000ff00ff79a7 */ /* 0x0003ea00081004ff */
[----:B------:R-:W-:Y:S01]  /*29d0*/  IMAD.U32 R6, RZ, RZ, UR4 ;  /* 0x00000004ff067e24 */ /* 0x000fe2000f8e00ff */
[----:B------:R-:W2:Y:S04]  /*29e0*/  SYNCS.PHASECHK.TRANS64.TRYWAIT P0, [UR5+0xd0], R5 ;  /* 0x0000d005ff0075a7 */ /* 0x000ea80008001105 */
[----:B------:R-:W-:Y:S01]  /*29f0*/  PRMT R6, R2, 0x654, R6 ;  /* 0x0000065402067816 */ /* 0x000fe20000000006 */
[----:B-12---:R-:W-:Y:S06]  /*2a00*/  @!P0 BRA `(.L_x_48) ;  /* 0x0000005400808947 */ /* 0x006fec0003800000 */
.L_x_136:
[----:B------:R-:W-:Y:S01]  /*2a10*/  ULEA UR4, UR6, UR37, 0x4 ;  /* 0x0000002506047291 */ /* 0x000fe2000f8e20ff */
[----:B------:R-:W-:Y:S01]  /*2a20*/  SEL R3, R6, R3, !P2 ;  /* 0x0000000306037207 */ /* 0x000fe20005000000 */
[----:B------:R-:W-:Y:S01]  /*2a30*/  UIADD3 UR5, UPT, UPT, UR5, 0xc0, URZ ;  /* 0x000000c005057890 */ /* 0x000fe2000fffe0ff */
[----:B-1----:R-:W-:Y:S01]  /*2a40*/  LEA R0, R11, UR37, 0x3 ;  /* 0x000000250b007c11 */ /* 0x002fe2000f8e18ff */
[----:B------:R-:W-:Y:S01]  /*2a50*/  UIADD3 UR4, UPT, UPT, UR4, 0x150, URZ ;  /* 0x0000015004047890 */ /* 0x000fe2000fffe0ff */
[----:B------:R1:W-:Y:S01]  /*2a60*/  @!P2 SYNCS.ARRIVE.TRANS64.RED RZ, [R3+URZ], R4 ;  /* 0x0000000403ffa9a7 */ /* 0x0003e200080004ff */
[----:B------:R-:W-:Y:S01]  /*2a70*/  UIADD3 UR6, UPT, UPT, UR6, 0x1, URZ ;  /* 0x0000000106067890 */ /* 0x000fe2000fffe0ff */
[----:B------:R-:W-:-:S03]  /*2a80*/  VIADD R8, R8, 0x1 ;  /* 0x0000000108087836 */ /* 0x000fc60000000000 */
[----:B------:R-:W-:Y:S02]  /*2a90*/  UISETP.NE.AND UP0, UPT, UR6, 0x2, UPT ;  /* 0x000000020600788c */ /* 0x000fe4000bf05270 */
[----:B------:R-:W-:Y:S01]  /*2aa0*/  ISETP.NE.AND P0, PT, R8, 0x2, PT ;  /* 0x000000020800780c */ /* 0x000fe20003f05270 */
[----:B------:R-:W-:Y:S06]  /*2ab0*/  UGETNEXTWORKID.BROADCAST [UR4], [UR5] ;  /* 0x00000000040073ca */ /* 0x000fec0008000100 */
[----:B------:R-:W-:Y:S02]  /*2ac0*/  USEL UR4, URZ, 0x1, UP0 ;  /* 0x00000001ff047887 */ /* 0x000fe40008000000 */
[----:B------:R-:W-:-:S04]  /*2ad0*/  USEL UR6, UR6, URZ, UP0 ;  /* 0x000000ff06067287 */ /* 0x000fc80008000000 */
[----:B------:R-:W-:Y:S02]  /*2ae0*/  LOP3.LUT R12, R12, UR4, RZ, 0x3c, !PT ;  /* 0x000000040c0c7c12 */ /* 0x000fe4000f8e3cff */
[----:B-1----:R-:W-:-:S04]  /*2af0*/  SHF.L.U32 R4, R10, 0x1f, RZ ;  /* 0x0000001f0a047819 */ /* 0x002fc800000006ff */
[----:B------:R-:W1:Y:S02]  /*2b00*/  SYNCS.PHASECHK.TRANS64.TRYWAIT P1, [R0+URZ+0xc0], R4 ;  /* 0x0000c004000075a7 */ /* 0x000e6400080211ff */
[----:B-1----:R-:W-:Y:S05]  /*2b10*/  @!P1 BRA `(.L_x_49) ;  /* 0x0000005400549947 */ /* 0x002fea0003800000 */
.L_x_137:
[C---:B-1----:R-:W-:Y:S01]  /*2b20*/  LEA R4, R11.reuse, UR37, 0x4 ;  /* 0x000000250b047c11 */ /* 0x042fe2000f8e20ff */
[----:B------:R-:W-:Y:S01]  /*2b30*/  VIADD R0, R0, 0xd0 ;  /* 0x000000d000007836 */ /* 0x000fe20000000000 */
[----:B------:R-:W-:Y:S01]  /*2b40*/  SEL R8, R8, RZ, P0 ;  /* 0x000000ff08087207 */ /* 0x000fe20000000000 */
[----:B------:R-:W-:-:S03]  /*2b50*/  VIADD R11, R11, 0x1 ;  /* 0x000000010b0b7836 */ /* 0x000fc60000000000 */
[----:B------:R-:W1:Y:S01]  /*2b60*/  LDS.128 R4, [R4+0x150] ;  /* 0x0001500004047984 */ /* 0x000e620000000c00 */
[----:B------:R-:W-:Y:S02]  /*2b70*/  PRMT R0, RZ, 0x654, R0 ;  /* 0x00000654ff007816 */ /* 0x000fe40000000000 */
[C---:B------:R-:W-:Y:S01]  /*2b80*/  ISETP.NE.AND P1, PT, R11.reuse, 0x2, PT ;  /* 0x000000020b00780c */ /* 0x040fe20003f25270 */
[----:B------:R-:W-:Y:S01]  /*2b90*/  @!PT LDS RZ, [RZ] ;  /* 0x00000000fffff984 */ /* 0x000fe20000000800 */
[----:B------:R-:W-:Y:S01]  /*2ba0*/  @!PT LDS RZ, [RZ] ;  /* 0x00000000fffff984 */ /* 0x000fe20000000800 */
[----:B------:R-:W-:Y:S01]  /*2bb0*/  @!PT LDS RZ, [RZ] ;  /* 0x00000000fffff984 */ /* 0x000fe20000000800 */
[----:B------:R-:W-:Y:S01]  /*2bc0*/  @!PT LDS RZ, [RZ] ;  /* 0x00000000fffff984 */ /* 0x000fe20000000800 */
[----:B------:R2:W-:Y:S06]  /*2bd0*/  MEMBAR.ALL.CTA ;  /* 0x0000000000007992 */ /* 0x0005ec0000008000 */
[----:B--2---:R-:W2:Y:S01]  /*2be0*/  FENCE.VIEW.ASYNC.S ;  /* 0x00000000000073c6 */ /* 0x004ea20000000000 */
[----:B------:R-:W-:Y:S01]  /*2bf0*/  SEL R11, R11, RZ, P1 ;  /* 0x000000ff0b0b7207 */ /* 0x000fe20000800000 */
[----:B--2---:R2:W-:Y:S01]  /*2c00*/  SYNCS.ARRIVE.TRANS64.RED.A1T0 RZ, [R0+URZ], RZ ;  /* 0x000000ff00ff79a7 */ /* 0x0045e200081004ff */
[----:B-1----:R-:W-:-:S02]  /*2c10*/  LOP3.LUT P3, RZ, R6, 0x1, RZ, 0xc0, !PT ;  /* 0x0000000106ff7812 */ /* 0x002fc4000786c0ff */
[----:B------:R-:W-:-:S04]  /*2c20*/  SEL R4, RZ, 0x1, P1 ;  /* 0x00000001ff047807 */ /* 0x000fc80000800000 */
[----:B------:R-:W-:Y:S02]  /*2c30*/  LOP3.LUT R10, R10, R4, RZ, 0x3c, !PT ;  /* 0x000000040a0a7212 */ /* 0x000fe400078e3cff */
[----:B--2---:R-:W-:-:S04]  /*2c40*/  SEL R0, RZ, 0x1, P0 ;  /* 0x00000001ff007807 */ /* 0x004fc80000000000 */
[----:B------:R-:W-:Y:S01]  /*2c50*/  LOP3.LUT R9, R9, R0, RZ, 0x3c, !PT ;  /* 0x0000000009097212 */ /* 0x000fe200078e3cff */
[----:B------:R-:W-:Y:S06]  /*2c60*/  @P3 BRA `(.L_x_50) ;  /* 0xfffffffc002c3947 */ /* 0x000fec000383ffff */
[----:B------:R-:W-:Y:S01]  /*2c70*/  ULEA UR5, UR6, UR37, 0x3 ;  /* 0x0000002506057291 */ /* 0x000fe2000f8e18ff */
[----:B------:R-:W-:-:S08]  /*2c80*/  SHF.L.U32 R2, R12, 0x1f, RZ ;  /* 0x0000001f0c027819 */ /* 0x000fd000000006ff */
[----:B------:R-:W1:Y:S02]  /*2c90*/  SYNCS.PHASECHK.TRANS64 P0, [UR5+0xd0], R2 ;  /* 0x0000d002ff0075a7 */ /* 0x000e640008001005 */
[----:B-1----:R-:W-:Y:S05]  /*2ca0*/  @P0 BRA `(.L_x_51) ;  /* 0x0000000000080947 */ /* 0x002fea0003800000 */
[----:B------:R-:W1:Y:S02]  /*2cb0*/  SYNCS.PHASECHK.TRANS64.TRYWAIT P0, [UR5+0xd0], R2 ;  /* 0x0000d002ff0075a7 */ /* 0x000e640008001105 */
[----:B-1----:R-:W-:Y:S05]  /*2cc0*/  @!P0 BRA `(.L_x_52) ;  /* 0x0000005000fc8947 */ /* 0x002fea0003800000 */
.L_x_51:
[----:B------:R-:W-:-:S04]  /*2cd0*/  UIADD3 UR4, UPT, UPT, UR6, 0x1, URZ ;  /* 0x0000000106047890 */ /* 0x000fc8000fffe0ff */
[----:B------:R-:W-:-:S04]  /*2ce0*/  UISETP.NE.AND UP0, UPT, UR4, 0x2, UPT ;  /* 0x000000020400788c */ /* 0x000fc8000bf05270 */
[----:B------:R-:W-:Y:S02]  /*2cf0*/  USEL UR7, URZ, 0x1, UP0 ;  /* 0x00000001ff077887 */ /* 0x000fe40008000000 */
[----:B------:R-:W-:-:S04]  /*2d00*/  USEL UR4, UR4, URZ, UP0 ;  /* 0x000000ff04047287 */ /* 0x000fc80008000000 */
[----:B------:R-:W-:Y:S01]  /*2d10*/  ULEA UR4, UR4, UR37, 0x3 ;  /* 0x0000002504047291 */ /* 0x000fe2000f8e18ff */
[----:B-1----:R-:W-:-:S04]  /*2d20*/  LOP3.LUT R2, R12, UR7, RZ, 0x3c, !PT ;  /* 0x000000070c027c12 */ /* 0x002fc8000f8e3cff */
[----:B------:R-:W-:-:S04]  /*2d30*/  SHF.L.U32 R0, R2, 0x1f, RZ ;  /* 0x0000001f02007819 */ /* 0x000fc800000006ff */
[----:B------:R-:W1:Y:S02]  /*2d40*/  SYNCS.PHASECHK.TRANS64 P0, [UR4+0xd0], R0 ;  /* 0x0000d000ff0075a7 */ /* 0x000e640008001004 */
[----:B-1----:R-:W-:Y:S05]  /*2d50*/  @P0 EXIT ;  /* 0x000000000000094d */ /* 0x002fea0003800000 */
[----:B------:R-:W-:Y:S02]  /*2d60*/  SHF.L.U32 R2, R2, 0x1f, RZ ;  /* 0x0000001f02027819 */ /* 0x000fe400000006ff */
[----:B------:R-:W-:-:S07]  /*2d70*/  MOV R0, UR4 ;  /* 0x0000000400007c02 */ /* 0x000fce0008000f00 */
.L_x_53:
[----:B-1----:R1:W2:Y:S02]  /*2d80*/  SYNCS.PHASECHK.TRANS64.TRYWAIT P0, [R0+URZ+0xd0], R2 ;  /* 0x0000d002000075a7 */ /* 0x0022a400080011ff */
[----:B--2---:R-:W-:Y:S05]  /*2d90*/  @!P0 NANOSLEEP.SYNCS 0x989680 ;  /* 0x009896800000895d */ /* 0x004fea0003900000 */
[----:B------:R-:W2:Y:S02]  /*2da0*/  @!P0 SYNCS.PHASECHK.TRANS64 P0, [R0+URZ+0xd0], R2 ;  /* 0x0000d002000085a7 */ /* 0x000ea400080010ff */
[----:B--2---:R-:W-:Y:S05]  /*2db0*/  @P0 EXIT ;  /* 0x000000000000094d */ /* 0x004fea0003800000 */
[----:B------:R-:W-:Y:S05]  /*2dc0*/  BRA `(.L_x_53) ;  /* 0xfffffffc00ec7947 */ /* 0x000fea000383ffff */
.L_x_46:
[----:B------:R-:W-:-:S09]  /*2dd0*/  UISETP.NE.AND UP1, UPT, UR8, URZ, UPT ;  /* 0x000000ff0800728c */ /* 0x000fd2000bf25270 */
[----:B------:R-:W-:Y:S05]  /*2de0*/  BRA.U UP1, `(.L_x_54) ;  /* 0x0000000d01c87547 */ /* 0x000fea000b800000 */
[----:B------:R-:W-:Y:S01]  /*2df0*/  UMOV UR4, 0x40 ;  /* 0x0000004000047882 */ /* 0x000fe20000000000 */
[----:B------:R-:W-:Y:S01]  /*2e00*/  NOP ;  /* 0x0000000000007918 */ /* 0x000fe20000000000 */
[----:B------:R-:W-:Y:S01]  /*2e10*/  ULEA UR4, UR37, UR4, 0x18 ;  /* 0x0000000425047291 */ /* 0x000fe2000f8ec0ff */
[----:B------:R-:W-:Y:S02]  /*2e20*/  UMOV UR5, 0x400 ;  /* 0x0000040000057882 */ /* 0x000fe40000000000 */
[----:B------:R-:W-:-:S06]  /*2e30*/  ULEA UR37, UR37, UR5, 0x18 ;  /* 0x0000000525257291 */ /* 0x000fcc000f8ec0ff */
[----:B------:R-:W1:Y:S02]  /*2e40*/  LDS.U8 R0, [UR4+0x1c] ;  /* 0x00001c04ff007984 */ /* 0x000e640008000000 */
[----:B-1----:R-:W-:-:S13]  /*2e50*/  ISETP.NE.AND P0, PT, R0, RZ, PT ;  /* 0x000000ff0000720c */ /* 0x002fda0003f05270 */
[----:B------:R-:W-:Y:S05]  /*2e60*/  @P0 BRA `(.L_x_55) ;  /* 0x0000000000580947 */ /* 0x000fea0003800000 */
[----:B------:R-:W-:-:S13]  /*2e70*/  ELECT P0, URZ, PT ;  /* 0x0000000000ff782f */ /* 0x000fda0003800000 */
[----:B------:R-:W-:Y:S05]  /*2e80*/  @!P0 BRA `(.L_x_56) ;  /* 0x0000000000608947 */ /* 0x000fea0003800000 */
[----:B------:R-:W-:Y:S01]  /*2e90*/  UMOV UR5, 0x10 ;  /* 0x0000001000057882 */ /* 0x000fe20000000000 */
[----:B------:R-:W-:Y:S01]  /*2ea0*/  HFMA2 R0, -RZ, RZ, 0, 5.9604644775390625e-08 ;  /* 0x00000001ff007431 */ /* 0x000fe200000001ff */
[----:B------:R-:W-:-:S03]  /*2eb0*/  MOV R2, 0xffff ;  /* 0x0000ffff00027802 */ /* 0x000fc60000000f00 */
[----:B------:R-:W-:Y:S04]  /*2ec0*/  DEPBAR.LE SB1, 0x36 ;  /* 0x00009d800000791a */ /* 0x000fe80000000000 */
[----:B------:R-:W1:Y:S02]  /*2ed0*/  UTCATOMSWS.FIND_AND_SET.ALIGN UP0, UR5, UR5 ;  /* 0x00000005000575e3 */ /* 0x000e640008000800 */
[----:B-1----:R-:W-:Y:S01]  /*2ee0*/  MOV R3, UR5 ;  /* 0x0000000500037c02 */ /* 0x002fe20008000f00 */
[----:B------:R-:W-:Y:S06]  /*2ef0*/  BRA.U UP0, `(.L_x_57) ;  /* 0x0000000100187547 */ /* 0x000fec000b800000 */
.L_x_58:
[----:B------:R-:W-:Y:S05]  /*2f00*/  NANOSLEEP 0x64 ;  /* 0x000000640000795d */ /* 0x000fea0003800000 */
[----:B------:R-:W-:-:S05]  /*2f10*/  UMOV UR5, 0x10 ;  /* 0x0000001000057882 */ /* 0x000fca0000000000 */
[----:B------:R-:W-:Y:S04]  /*2f20*/  DEPBAR.LE SB1, 0x36 ;  /* 0x00009d800000791a */ /* 0x000fe80000000000 */
[----:B------:R-:W1:Y:S02]  /*2f30*/  UTCATOMSWS.FIND_AND_SET.ALIGN UP0, UR5, UR5 ;  /* 0x00000005000575e3 */ /* 0x000e640008000800 */
[----:B-1----:R-:W-:Y:S01]  /*2f40*/  MOV R3, UR5 ;  /* 0x0000000500037c02 */ /* 0x002fe20008000f00 */
[----:B------:R-:W-:Y:S05]  /*2f50*/  BRA.U !UP0, `(.L_x_58) ;  /* 0xfffffffd08e87547 */ /* 0x000fea000b83ffff */
.L_x_57:
[-C--:B------:R-:W-:Y:S02]  /*2f60*/  SHF.L.U32 R2, R2, R3.reuse, RZ ;  /* 0x0000000302027219 */ /* 0x080fe400000006ff */
[----:B------:R-:W-:Y:S01]  /*2f70*/  SHF.L.U32 R0, R0, R3, RZ ;  /* 0x0000000300007219 */ /* 0x000fe200000006ff */
[----:B------:R-:W-:Y:S02]  /*2f80*/  IMAD.SHL.U32 R3, R3, 0x20, RZ ;  /* 0x0000002003037824 */ /* 0x000fe400078e00ff */
[----:B------:R1:W-:Y:S04]  /*2f90*/  ATOMS.OR RZ, [UR4+0x14], R2 ;  /* 0x00001402ffff798c */ /* 0x0003e8000b000004 */
[----:B------:R1:W-:Y:S04]  /*2fa0*/  ATOMS.OR RZ, [UR4+0x18], R0 ;  /* 0x00001800ffff798c */ /* 0x0003e8000b000004 */
[----:B------:R1:W-:Y:S01]  /*2fb0*/  STS [UR37+0x170], R3 ;  /* 0x00017003ff007988 */ /* 0x0003e20008000825 */
[----:B------:R-:W-:Y:S05]  /*2fc0*/  BRA `(.L_x_56) ;  /* 0x0000000000107947 */ /* 0x000fea0003800000 */
.L_x_55:
[----:B------:R-:W-:Y:S02]  /*2fd0*/  MOV R0, 0xffffffff ;  /* 0xffffffff00007802 */ /* 0x000fe40000000f00 */
[----:B------:R-:W-:-:S03]  /*2fe0*/  MOV R2, 0x3010 ;  /* 0x0000301000027802 */ /* 0x000fc60000000f00 */
[----:B------:R1:W-:Y:S04]  /*2ff0*/  STS [UR37+0x170], R0 ;  /* 0x00017000ff007988 */ /* 0x0003e80008000825 */
[----:B-1-3-5:R-:W-:Y:S05]  /*3000*/  CALL.REL.NOINC `($__internal_1_$__cuda_sm10x_tcgen05_guardrail_trap_phase_invalid_during_alloc) ;  /* 0x00000054008c7944 */ /* 0x02afea0003c00000 */
.L_x_56:
[----:B------:R-:W-:Y:S05]  /*3010*/  WARPSYNC.ALL ;  /* 0x0000000000007948 */ /* 0x000fea0003800000 */
[----:B------:R-:W2:Y:S01]  /*3020*/  S2UR UR9, SR_CgaCtaId ;  /* 0x00000000000979c3 */ /* 0x000ea20000008800 */
[----:B------:R-:W-:Y:S01]  /*3030*/  UMOV UR4, 0x400 ;  /* 0x0000040000047882 */ /* 0x000fe20000000000 */
[----:B------:R-:W-:-:S06]  /*3040*/  NOP ;  /* 0x0000000000007918 */ /* 0x000fcc0000000000 */
[----:B------:R-:W-:Y:S06]  /*3050*/  BAR.ARV 0x6, 0xa0 ;  /* 0x0182800000007b1d */ /* 0x000fec0000002000 */
[----:B------:R-:W4:Y:S01]  /*3060*/  LDCU UR5, c[0x0][0x38c] ;  /* 0x00007180ff0577ac */ /* 0x000f220008000800 */
[----:B------:R-:W-:Y:S01]  /*3070*/  IMAD.MOV.U32 R11, RZ, RZ, 0x1 ;  /* 0x00000001ff0b7424 */ /* 0x000fe200078e00ff */
[----:B------:R-:W-:Y:S01]  /*3080*/  CS2R R8, SRZ ;  /* 0x0000000000087805 */ /* 0x000fe2000001ff00 */
[----:B------:R-:W-:Y:S01]  /*3090*/  IMAD.MOV.U32 R10, RZ, RZ, RZ ;  /* 0x000000ffff0a7224 */ /* 0x000fe200078e00ff */
[----:B------:R-:W-:Y:S01]  /*30a0*/  UMOV UR12, URZ ;  /* 0x000000ff000c7c82 */ /* 0x000fe20008000000 */
[----:B------:R-:W-:Y:S01]  /*30b0*/  UMOV UR11, URZ ;  /* 0x000000ff000b7c82 */ /* 0x000fe20008000000 */
[----:B------:R-:W-:Y:S01]  /*30c0*/  UMOV UR22, 0x0 ;  /* 0x0000000000167882 */ /* 0x000fe20000000000 */
[----:B------:R-:W-:Y:S01]  /*30d0*/  UMOV UR23, 0x41c0490 ;  /* 0x041c049000177882 */ /* 0x000fe20000000000 */
[----:B------:R-:W-:Y:S01]  /*30e0*/  UMOV UR20, 0x0 ;  /* 0x0000000000147882 */ /* 0x000fe20000000000 */
[----:B------:R-:W-:Y:S01]  /*30f0*/  UMOV UR21, 0x41c0490 ;  /* 0x041c049000157882 */ /* 0x000fe20000000000 */
[----:B--2---:R-:W-:Y:S01]  /*3100*/  ULEA UR9, UR9, UR4, 0x18 ;  /* 0x0000000409097291 */ /* 0x004fe2000f8ec0ff */
[----:B------:R-:W2:Y:S03]  /*3110*/  LDCU UR4, c[0x0][0x38c] ;  /* 0x00007180ff0477ac */ /* 0x000ea60008000800 */
[----:B------:R-:W-:-:S02]  /*3120*/  UIADD3 UR10, UPT, UPT, UR9, 0x7300, URZ ;  /* 0x00007300090a7890 */ /* 0x000fc4000fffe0ff */
[----:B----4-:R-:W-:-:S03]  /*3130*/  UISETP.GE.AND UP3, UPT, UR5, 0x1, UPT ;  /* 0x000000010500788c */ /* 0x010fc6000bf66270 */
[----:B-1----:R-:W1:Y:S01]  /*3140*/  LDS R0, [UR9+0x170] ;  /* 0x00017009ff007984 */ /* 0x002e620008000800 */
[----:B------:R-:W-:Y:S01]  /*3150*/  USHF.R.U32.HI UR10, URZ, 0x4, UR10 ;  /* 0x00000004ff0a7899 */ /* 0x000fe2000801160a */
[----:B------:R-:W-:Y:S01]  /*3160*/  UMOV UR26, 0x0 ;  /* 0x00000000001a7882 */ /* 0x000fe20000000000 */
[----:B------:R-:W-:Y:S02]  /*3170*/  UMOV UR27, 0x41c0490 ;  /* 0x041c0490001b7882 */ /* 0x000fe40000000000 */
[----:B------:R-:W-:Y:S01]  /*3180*/  ULOP3.LUT UR10, UR10, 0x3fff, URZ, 0xc0, !UPT ;  /* 0x00003fff0a0a7892 */ /* 0x000fe2000f8ec0ff */
[----:B------:R-:W-:Y:S01]  /*3190*/  UMOV UR24, 0x0 ;  /* 0x0000000000187882 */ /* 0x000fe20000000000 */
[----:B------:R-:W-:Y:S02]  /*31a0*/  UMOV UR25, 0x41c0490 ;  /* 0x041c049000197882 */ /* 0x000fe40000000000 */
[----:B------:R-:W-:Y:S02]  /*31b0*/  ULOP3.LUT UR10, UR10, 0x10000, URZ, 0xfc, !UPT ;  /* 0x000100000a0a7892 */ /* 0x000fe4000f8efcff */
[----:B--2---:R-:W-:-:S04]  /*31c0*/  UIADD3 UR4, UPT, UPT, UR4, 0x3f, URZ ;  /* 0x0000003f04047890 */ /* 0x004fc8000fffe0ff */
[----:B------:R-:W-:-:S04]  /*31d0*/  USHF.R.S32.HI UR8, URZ, 0x1f, UR4 ;  /* 0x0000001fff087899 */ /* 0x000fc80008011404 */
[----:B------:R-:W-:Y:S02]  /*31e0*/  ULEA.HI UR8, UR8, UR4, URZ, 0x6 ;  /* 0x0000000408087291 */ /* 0x000fe4000f8f30ff */
[----:B------:R-:W-:Y:S02]  /*31f0*/  UIADD3 UR4, UPT, UPT, UR9, 0x19300, URZ ;  /* 0x0001930009047890 */ /* 0x000fe4000fffe0ff */
[----:B------:R-:W-:Y:S02]  /*3200*/  USHF.R.S32.HI UR8, URZ, 0x6, UR8 ;  /* 0x00000006ff087899 */ /* 0x000fe40008011408 */
[----:B------:R-:W-:Y:S02]  /*3210*/  USHF.R.U32.HI UR4, URZ, 0x4, UR4 ;  /* 0x00000004ff047899 */ /* 0x000fe40008011604 */
[----:B------:R-:W-:Y:S02]  /*3220*/  UISETP.LT.AND UP0, UPT, UR8, 0x1, UPT ;  /* 0x000000010800788c */ /* 0x000fe4000bf01270 */
[----:B------:R-:W-:-:S02]  /*3230*/  ULOP3.LUT UR4, UR4, 0x3fff, URZ, 0xc0, !UPT ;  /* 0x00003fff04047892 */ /* 0x000fc4000f8ec0ff */
[----:B------:R-:W-:Y:S02]  /*3240*/  USEL UR16, UR8, 0x1, !UP0 ;  /* 0x0000000108107887 */ /* 0x000fe4000c000000 */
[----:B------:R-:W-:Y:S02]  /*3250*/  ULOP3.LUT UR4, UR4, 0x10000, URZ, 0xfc, !UPT ;  /* 0x0001000004047892 */ /* 0x000fe4000f8efcff */
[----:B------:R-:W-:Y:S01]  /*3260*/  UIADD3 UR16, UPT, UPT, -UR16, URZ, URZ ;  /* 0x000000ff10107290 */ /* 0x000fe2000fffe1ff */
[----:B-1----:R-:W-:-:S15]  /*3270*/  R2UR UR13, R0 ;  /* 0x00000000000d72ca */ /* 0x002fde00000e0000 */
.L_x_65:
[----:B------:R-:W-:Y:S02]  /*3280*/  LEA R0, R10, UR9, 0x3 ;  /* 0x000000090a007c11 */ /* 0x000fe4000f8e18ff */
[----:B------:R-:W-:Y:S02]  /*3290*/  SHF.L.U32 R2, R9, 0x1f, RZ ;  /* 0x0000001f09027819 */ /* 0x000fe400000006ff */
[----:B------:R-:W-:Y:S01]  /*32a0*/  PLOP3.LUT P0, PT, PT, PT, UP3, 0x80, 0x8 ;  /* 0x000000000008781c */ /* 0x000fe20003f0f038 */
[----:B------:R-:W-:Y:S01]  /*32b0*/  VIADD R3, R0, 0xd0 ;  /* 0x000000d000037836 */ /* 0x000fe20000000000 */
[----:B-1----:R-:W1:Y:S02]  /*32c0*/  SYNCS.PHASECHK.TRANS64.TRYWAIT P1, [R0+URZ+0xc0], R2 ;  /* 0x0000c002000075a7 */ /* 0x002e6400080211ff */
[----:B-1--4-:R-:W-:Y:S09]  /*32d0*/  @!P1 BRA `(.L_x_59) ;  /* 0x0000004c00909947 */ /* 0x012ff20003800000 */
.L_x_139:
[----:B------:R-:W-:Y:S01]  /*32e0*/  LEA R4, R10, UR9, 0x4 ;  /* 0x000000090a047c11 */ /* 0x000fe2000f8e20ff */
[----:B------:R-:W-:Y:S01]  /*32f0*/  @UP3 ULEA UR5, UR11, UR9, 0x3 ;  /* 0x000000090b053291 */ /* 0x000fe2000f8e18ff */
[----:B------:R-:W-:Y:S01]  /*3300*/  PLOP3.LUT P2, PT, PT, PT, PT, 0x80, 0x8 ;  /* 0x000000000008781c */ /* 0x000fe20003f4f070 */
[----:B------:R-:W-:Y:S01]  /*3310*/  ULEA UR14, UR12, UR9, 0x3 ;  /* 0x000000090c0e7291 */ /* 0x000fe2000f8e18ff */
[----:B------:R-:W-:Y:S01]  /*3320*/  PRMT R3, RZ, 0x654, R3 ;  /* 0x00000654ff037816 */ /* 0x000fe20000000003 */
[----:B------:R-:W-:Y:S01]  /*3330*/  ULEA.HI UR15, UR12, UR12, URZ, 0x1 ;  /* 0x0000000c0c0f7291 */ /* 0x000fe2000f8f08ff */
[----:B------:R-:W2:Y:S01]  /*3340*/  LDS.128 R4, [R4+0x150] ;  /* 0x0001500004047984 */ /* 0x000ea20000000c00 */
[----:B-1----:R-:W-:Y:S02]  /*3350*/  @P0 SHF.L.U32 R2, R8, 0x1f, RZ ;  /* 0x0000001f08020819 */ /* 0x002fe400000006ff */
[----:B------:R-:W-:Y:S01]  /*3360*/  SHF.L.U32 R0, R11, 0x1f, RZ ;  /* 0x0000001f0b007819 */ /* 0x000fe200000006ff */
[----:B------:R-:W-:Y:S01]  /*3370*/  @!PT LDS RZ, [RZ] ;  /* 0x00000000fffff984 */ /* 0x000fe20000000800 */
[----:B------:R-:W-:Y:S01]  /*3380*/  @!PT LDS RZ, [RZ] ;  /* 0x00000000fffff984 */ /* 0x000fe20000000800 */
[----:B------:R-:W-:Y:S01]  /*3390*/  @!PT LDS RZ, [RZ] ;  /* 0x00000000fffff984 */ /* 0x000fe20000000800 */
[----:B------:R-:W-:Y:S01]  /*33a0*/  @!PT LDS RZ, [RZ] ;  /* 0x00000000fffff984 */ /* 0x000fe20000000800 */
[----:B------:R1:W-:Y:S06]  /*33b0*/  MEMBAR.ALL.CTA ;  /* 0x0000000000007992 */ /* 0x0003ec0000008000 */
[----:B-1----:R-:W1:Y:S02]  /*33c0*/  FENCE.VIEW.ASYNC.S ;  /* 0x00000000000073c6 */ /* 0x002e640000000000 */
[----:B-1----:R1:W-:Y:S01]  /*33d0*/  SYNCS.ARRIVE.TRANS64.RED.A1T0 RZ, [R3+URZ], RZ ;  /* 0x000000ff03ff79a7 */ /* 0x0023e200081004ff */
[----:B------:R1:W4:Y:S01]  /*33e0*/  @P0 SYNCS.PHASECHK.TRANS64.TRYWAIT P2, [UR5], R2 ;  /* 0x00000002ff0005a7 */ /* 0x0003220008041105 */
[----:B------:R-:W-:-:S02]  /*33f0*/  ULOP3.LUT UR5, UR15, 0xffe, URZ, 0xc0, !UPT ;  /* 0x00000ffe0f057892 */ /* 0x000fc4000f8ec0ff */
[----:B------:R-:W-:Y:S01]  /*3400*/  USHF.R.U32.HI UR15, URZ, 0x1, UR15 ;  /* 0x00000001ff0f7899 */ /* 0x000fe2000801160f */
[----:B--2---:R-:W-:Y:S01]  /*3410*/  LOP3.LUT P1, RZ, R6, 0x1, RZ, 0xc0, !PT ;  /* 0x0000000106ff7812 */ /* 0x004fe2000782c0ff */
[----:B------:R-:W-:Y:S02]  /*3420*/  UIADD3 UR5, UPT, UPT, -UR5, UR12, URZ ;  /* 0x0000000c05057290 */ /* 0x000fe4000fffe1ff */
[----:B------:R-:W-:-:S04]  /*3430*/  UIMAD UR15, UR15, 0x70, UR13 ;  /* 0x000000700f0f78a4 */ /* 0x000fc8000f8e020d */
[----:B------:R-:W-:Y:S01]  /*3440*/  ULEA UR15, UR5, UR15, 0x14 ;  /* 0x0000000f050f7291 */ /* 0x000fe2000f8ea0ff */
[----:B------:R-:W2:Y:S02]  /*3450*/  SYNCS.PHASECHK.TRANS64.TRYWAIT P0, [UR14+0x100], R0 ;  /* 0x00010000ff0075a7 */ /* 0x000ea4000800110e */
[----:B-12-4-:R-:W-:Y:S09]  /*3460*/  @!P0 BRA `(.L_x_60) ;  /* 0x0000004c00408947 */ /* 0x016ff20003800000 */
.L_x_141:
[----:B------:R-:W-:Y:S01]  /*3470*/  IADD3 R10, PT, PT, R10, 0x1, RZ ;  /* 0x000000010a0a7810 */ /* 0x000fe20007ffe0ff */
[----:B------:R-:W-:Y:S06]  /*3480*/  BRA.U !UP3, `(.L_x_61) ;  /* 0x000000010bc07547 */ /* 0x000fec000b800000 */
[----:B------:R-:W-:Y:S01]  /*3490*/  UPLOP3.LUT UP4, UPT, UPT, UPT, UPT, 0x40, 0x4 ;  /* 0x000000000004789c */ /* 0x000fe20003f8e870 */
[----:B------:R-:W-:Y:S01]  /*34a0*/  UMOV UR18, UR16 ;  /* 0x0000001000127c82 */ /* 0x000fe20008000000 */
[----:B------:R-:W-:Y:S01]  /*34b0*/  UMOV UR17, UR8 ;  /* 0x0000000800117c82 */ /* 0x000fe20008000000 */
[----:B------:R-:W-:-:S08]  /*34c0*/  UMOV UR5, UR11 ;  /* 0x0000000b00057c82 */ /* 0x000fd00008000000 */
.L_x_64:
[----:B------:R-:W-:Y:S02]  /*34d0*/  UIADD3 UR18, UPT, UPT, UR18, 0x1, URZ ;  /* 0x0000000112127890 */ /* 0x000fe4000fffe0ff */
[----:B--2---:R-:W-:Y:S02]  /*34e0*/  ULEA UR7, UR5, UR9, 0x3 ;  /* 0x0000000905077291 */ /* 0x004fe4000f8e18ff */
[----:B------:R-:W-:Y:S01]  /*34f0*/  UISETP.NE.AND UP0, UPT, UR18, URZ, UPT ;  /* 0x000000ff1200728c */ /* 0x000fe2000bf05270 */
[----:B----4-:R-:W-:Y:S10]  /*3500*/  @P2 BRA `(.L_x_62) ;  /* 0x00000000000c2947 */ /* 0x010ff40003800000 */
[----:B-1----:R-:W-:Y:S04]  /*3510*/  SHF.L.U32 R2, R8, 0x1f, RZ ;  /* 0x0000001f08027819 */ /* 0x002fe800000006ff */
[----:B------:R-:W1:Y:S02]  /*3520*/  SYNCS.PHASECHK.TRANS64.TRYWAIT P0, [UR7], R2 ;  /* 0x00000002ff0075a7 */ /* 0x000e640008001107 */
[----:B-1----:R-:W-:Y:S05]  /*3530*/  @!P0 BRA `(.L_x_63) ;  /* 0x0000004c00248947 */ /* 0x002fea0003800000 */
.L_x_62:
[----:B------:R-:W-:Y:S01]  /*3540*/  UISETP.NE.AND UP1, UPT, UR17, 0x1, UPT ;  /* 0x000000011100788c */ /* 0x000fe2000bf25270 */
[----:B------:R-:W-:Y:S01]  /*3550*/  PLOP3.LUT P2, PT, PT, PT, PT, 0x80, 0x8 ;  /* 0x000000000008781c */ /* 0x000fe20003f4f070 */
[----:B------:R-:W-:Y:S02]  /*3560*/  UIADD3 UR11, UPT, UPT, UR5, 0x1, URZ ;  /* 0x00000001050b7890 */ /* 0x000fe4000fffe0ff */
[----:B------:R-:W-:Y:S02]  /*3570*/  UIMAD UR6, UR5, 0x380, UR4 ;  /* 0x00000380050678a4 */ /* 0x000fe4000f8e0204 */
[----:B------:R-:W-:Y:S01]  /*3580*/  UISETP.NE.AND UP2, UPT, UR11, 0x9, UPT ;  /* 0x000000090b00788c */ /* 0x000fe2000bf45270 */
[----:B------:R-:W-:Y:S01]  /*3590*/  PLOP3.LUT P0, PT, PT, PT, UP1, 0x80, 0x8 ;  /* 0x000000000008781c */ /* 0x000fe20003f0f018 */
[----:B------:R-:W-:Y:S02]  /*35a0*/  UIADD3 UR40, UPT, UPT, UR6, 0x2, URZ ;  /* 0x0000000206287890 */ /* 0x000fe4000fffe0ff */
[----:B------:R-:W-:Y:S02]  /*35b0*/  USEL UR28, URZ, 0x1, UP2 ;  /* 0x00000001ff1c7887 */ /* 0x000fe40009000000 */
[----:B------:R-:W-:Y:S02]  /*35c0*/  USEL UR11, UR11, URZ, UP2 ;  /* 0x000000ff0b0b7287 */ /* 0x000fe40009000000 */
[----:B------:R-:W-:Y:S02]  /*35d0*/  UIADD3 UR36, UPT, UPT, UR6, 0x4, URZ ;  /* 0x0000000406247890 */ /* 0x000fe4000fffe0ff */
[----:B------:R-:W-:Y:S01]  /*35e0*/  @UP1 ULEA UR19, UR11, UR9, 0x3 ;  /* 0x000000090b131291 */ /* 0x000fe2000f8e18ff */
[----:B------:R-:W-:Y:S01]  /*35f0*/  LOP3.LUT R8, R8, UR28, RZ, 0x3c, !PT ;  /* 0x0000001c08087c12 */ /* 0x000fe2000f8e3cff */
[----:B------:R-:W-:Y:S02]  /*3600*/  ULEA UR28, UR5, UR10, 0x9 ;  /* 0x0000000a051c7291 */ /* 0x000fe4000f8e48ff */
[----:B------:R-:W-:Y:S01]  /*3610*/  UIADD3 UR32, UPT, UPT, UR6, 0x6, URZ ;  /* 0x0000000606207890 */ /* 0x000fe2000fffe0ff */
[----:B-1----:R-:W-:Y:S01]  /*3620*/  @P0 SHF.L.U32 R0, R8, 0x1f, RZ ;  /* 0x0000001f08000819 */ /* 0x002fe200000006ff */
[----:B------:R-:W-:Y:S02]  /*3630*/  UIADD3 UR38, UPT, UPT, UR28, 0x2, URZ ;  /* 0x000000021c267890 */ /* 0x000fe4000fffe0ff */
[----:B------:R-:W-:Y:S01]  /*3640*/  UIADD3 UR34, UPT, UPT, UR28, 0x4, URZ ;  /* 0x000000041c227890 */ /* 0x000fe2000fffe0ff */
[----:B------:R2:W4:Y:S01]  /*3650*/  @P0 SYNCS.PHASECHK.TRANS64.TRYWAIT P2, [UR19], R0 ;  /* 0x00000000ff0005a7 */ /* 0x0005220008041113 */
[----:B------:R-:W-:Y:S02]  /*3660*/  UIADD3 UR30, UPT, UPT, UR28, 0x6, URZ ;  /* 0x000000061c1e7890 */ /* 0x000fe4000fffe0ff */
[----:B------:R-:W-:Y:S02]  /*3670*/  UIADD3 UR19, UPT, UPT, UR7, 0x48, URZ ;  /* 0x0000004807137890 */ /* 0x000fe4000fffe0ff */
[----:B------:R-:W-:Y:S01]  /*3680*/  UIADD3 UR17, UPT, UPT, UR17, -0x1, URZ ;  /* 0xffffffff11117890 */ /* 0x000fe2000fffe0ff */
[----:B------:R-:W-:Y:S01]  /*3690*/  UMOV UR7, 0x40004040 ;  /* 0x4000404000077882 */ /* 0x000fe20000000000 */
[----:B------:R-:W-:Y:S01]  /*36a0*/  UMOV UR29, 0x40004040 ;  /* 0x40004040001d7882 */ /* 0x000fe20000000000 */
[----:B------:R-:W-:Y:S01]  /*36b0*/  UMOV UR41, 0x40004040 ;  /* 0x4000404000297882 */ /* 0x000fe20000000000 */
[----:B------:R2:W-:Y:S01]  /*36c0*/  UTCHMMA gdesc[UR28], gdesc[UR6], tmem[UR15], tmem[UR22], idesc[UR23], UP4 ;  /* 0x00ff16061c0075ea */ /* 0x0005e2000a00000f */
[----:B------:R-:W-:Y:S01]  /*36d0*/  UPLOP3.LUT UP4, UPT, UPT, UPT, UPT, 0x80, 0x8 ;  /* 0x000000000008789c */ /* 0x000fe20003f8f070 */
[----:B------:R-:W-:Y:S01]  /*36e0*/  UMOV UR39, 0x40004040 ;  /* 0x4000404000277882 */ /* 0x000fe20000000000 */
[----:B------:R-:W-:Y:S01]  /*36f0*/  UMOV UR37, 0x40004040 ;  /* 0x4000404000257882 */ /* 0x000fe20000000000 */
[----:B------:R2:W-:Y:S01]  /*3700*/  UTCHMMA gdesc[UR38], gdesc[UR40], tmem[UR15], tmem[UR20], idesc[UR21], UPT ;  /* 0x00ff1428260075ea */ /* 0x0005e2000b80000f */
[----:B------:R-:W-:Y:S01]  /*3710*/  UMOV UR35, 0x40004040 ;  /* 0x4000404000237882 */ /* 0x000fe20000000000 */
[----:B------:R-:W-:Y:S01]  /*3720*/  UMOV UR33, 0x40004040 ;  /* 0x4000404000217882 */ /* 0x000fe20000000000 */
[----:B------:R-:W-:Y:S01]  /*3730*/  UMOV UR31, 0x40004040 ;  /* 0x40004040001f7882 */ /* 0x000fe20000000000 */
[----:B------:R2:W-:Y:S01]  /*3740*/  UTCHMMA gdesc[UR34], gdesc[UR36], tmem[UR15], tmem[UR26], idesc[UR27], UPT ;  /* 0x00ff1a24220075ea */ /* 0x0005e2000b80000f */
[----:B------:R2:W-:Y:S01]  /*3750*/  UTCHMMA gdesc[UR30], gdesc[UR32], tmem[UR15], tmem[UR24], idesc[UR25], UPT ;  /* 0x00ff18201e0075ea */ /* 0x0005e2000b80000f */
[----:B------:R2:W-:Y:S01]  /*3760*/  UTCBAR [UR19], URZ ;  /* 0x000000ff130073e9 */ /* 0x0005e200080000ff */
[----:B------:R-:W-:Y:S01]  /*3770*/  UMOV UR5, UR11 ;  /* 0x0000000b00057c82 */ /* 0x000fe20008000000 */
[----:B------:R-:W-:Y:S05]  /*3780*/  BRA.U UP0, `(.L_x_64) ;  /* 0xfffffffd00507547 */ /* 0x000fea000b83ffff */
.L_x_61:
[----:B------:R-:W-:Y:S01]  /*3790*/  UIADD3 UR12, UPT, UPT, UR12, 0x1, URZ ;  /* 0x000000010c0c7890 */ /* 0x000fe2000fffe0ff */
[C---:B------:R-:W-:Y:S01]  /*37a0*/  ISETP.NE.AND P0, PT, R10.reuse, 0x2, PT ;  /* 0x000000020a00780c */ /* 0x040fe20003f05270 */
[----:B------:R-:W-:Y:S02]  /*37b0*/  UIADD3 UR14, UPT, UPT, UR14, 0xe0, URZ ;  /* 0x000000e00e0e7890 */ /* 0x000fe4000fffe0ff */
[----:B------:R-:W-:Y:S01]  /*37c0*/  UISETP.NE.AND UP0, UPT, UR12, 0x4, UPT ;  /* 0x000000040c00788c */ /* 0x000fe2000bf05270 */
[----:B-12---:R-:W-:Y:S02]  /*37d0*/  SEL R0, RZ, 0x1, P0 ;  /* 0x00000001ff007807 */ /* 0x006fe40000000000 */
[----:B------:R-:W-:Y:S01]  /*37e0*/  SEL R10, R10, RZ, P0 ;  /* 0x000000ff0a0a7207 */ /* 0x000fe20000000000 */
[----:B------:R-:W-:Y:S01]  /*37f0*/  USEL UR5, URZ, 0x1, UP0 ;  /* 0x00000001ff057887 */ /* 0x000fe20008000000 */
[----:B------:R-:W-:Y:S01]  /*3800*/  LOP3.LUT R9, R9, R0, RZ, 0x3c, !PT ;  /* 0x0000000009097212 */ /* 0x000fe200078e3cff */
[----:B------:R-:W-:Y:S01]  /*3810*/  USEL UR12, UR12, URZ, UP0 ;  /* 0x000000ff0c0c7287 */ /* 0x000fe20008000000 */
[----:B------:R1:W-:Y:S03]  /*3820*/  UTCBAR [UR14], URZ ;  /* 0x000000ff0e0073e9 */ /* 0x0003e600080000ff */
[----:B------:R-:W-:Y:S01]  /*3830*/  LOP3.LUT R11, R11, UR5, RZ, 0x3c, !PT ;  /* 0x000000050b0b7c12 */ /* 0x000fe2000f8e3cff */
[----:B------:R-:W-:Y:S07]  /*3840*/  @P1 BRA `(.L_x_65) ;  /* 0xfffffff8008c1947 */ /* 0x000fee000383ffff */
[----:B------:R-:W2:Y:S01]  /*3850*/  S2UR UR4, SR_CgaCtaId ;  /* 0x00000000000479c3 */ /* 0x000ea20000008800 */
[----:B------:R-:W-:Y:S01]  /*3860*/  ELECT P0, URZ, PT ;  /* 0x0000000000ff782f */ /* 0x000fe20003800000 */
[----:B------:R-:W-:Y:S01]  /*3870*/  IMAD.MOV.U32 R0, RZ, RZ, 0x1 ;  /* 0x00000001ff007424 */ /* 0x000fe200078e00ff */
[----:B------:R-:W-:Y:S01]  /*3880*/  UIADD3 UR9, UPT, UPT, UR9, 0x100, URZ ;  /* 0x0000010009097890 */ /* 0x000fe2000fffe0ff */
[----:B------:R-:W-:Y:S01]  /*3890*/  SHF.L.U32 R2, R11, 0x1f, RZ ;  /* 0x0000001f0b027819 */ /* 0x000fe200000006ff */
[----:B------:R-:W-:-:S03]  /*38a0*/  UMOV UR5, 0x40 ;  /* 0x0000004000057882 */ /* 0x000fc60000000000 */
[----:B------:R-:W-:Y:S01]  /*38b0*/  UVIRTCOUNT.DEALLOC.SMPOOL 0x80 ;  /* 0x000000800000784c */ /* 0x000fe20000000000 */
[----:B--2---:R-:W-:Y:S02]  /*38c0*/  ULEA UR4, UR4, UR5, 0x18 ;  /* 0x0000000504047291 */ /* 0x004fe4000f8ec0ff */
[----:B------:R-:W-:-:S07]  /*38d0*/  ULEA UR5, UR12, UR9, 0x3 ;  /* 0x000000090c057291 */ /* 0x000fce000f8e18ff */
[----:B------:R2:W-:Y:S02]  /*38e0*/  @P0 STS.U8 [UR4+0x1c], R0 ;  /* 0x00001c00ff000988 */ /* 0x0005e40008000004 */
[----:B------:R-:W3:Y:S02]  /*38f0*/  SYNCS.PHASECHK.TRANS64.TRYWAIT P0, [UR5], R2 ;  /* 0x00000002ff0075a7 */ /* 0x000ee40008001105 */
[----:B--23--:R-:W-:Y:S05]  /*3900*/  @!P0 BRA `(.L_x_66) ;  /* 0x0000004800488947 */ /* 0x00cfea0003800000 */
.L_x_144:
[----:B------:R-:W-:-:S04]  /*3910*/  UIADD3 UR6, UPT, UPT, UR12, 0x1, URZ ;  /* 0x000000010c067890 */ /* 0x000fc8000fffe0ff */
[----:B------:R-:W-:-:S04]  /*3920*/  UISETP.NE.AND UP0, UPT, UR6, 0x4, UPT ;  /* 0x000000040600788c */ /* 0x000fc8000bf05270 */
[----:B------:R-:W-:Y:S02]  /*3930*/  USEL UR7, URZ, 0x1, UP0 ;  /* 0x00000001ff077887 */ /* 0x000fe40008000000 */
[----:B------:R-:W-:-:S04]  /*3940*/  USEL UR6, UR6, URZ, UP0 ;  /* 0x000000ff06067287 */ /* 0x000fc80008000000 */
[----:B------:R-:W-:Y:S01]  /*3950*/  ULEA UR5, UR6, UR9, 0x3 ;  /* 0x0000000906057291 */ /* 0x000fe2000f8e18ff */
[----:B--2---:R-:W-:-:S04]  /*3960*/  LOP3.LUT R2, R11, UR7, RZ, 0x3c, !PT ;  /* 0x000000070b027c12 */ /* 0x004fc8000f8e3cff */
[----:B------:R-:W-:-:S04]  /*3970*/  SHF.L.U32 R3, R2, 0x1f, RZ ;  /* 0x0000001f02037819 */ /* 0x000fc800000006ff */
[----:B------:R-:W2:Y:S02]  /*3980*/  SYNCS.PHASECHK.TRANS64.TRYWAIT P0, [UR5], R3 ;  /* 0x00000003ff0075a7 */ /* 0x000ea40008001105 */
[----:B--2---:R-:W-:Y:S05]  /*3990*/  @!P0 BRA `(.L_x_67) ;  /* 0x00000048003c8947 */ /* 0x004fea0003800000 */
.L_x_146:
[----:B------:R-:W-:-:S04]  /*39a0*/  UIADD3 UR6, UPT, UPT, UR6, 0x1, URZ ;  /* 0x0000000106067890 */ /* 0x000fc8000fffe0ff */
[----:B------:R-:W-:-:S04]  /*39b0*/  UISETP.NE.AND UP0, UPT, UR6, 0x4, UPT ;  /* 0x000000040600788c */ /* 0x000fc8000bf05270 */
[----:B------:R-:W-:Y:S02]  /*39c0*/  USEL UR7, URZ, 0x1, UP0 ;  /* 0x00000001ff077887 */ /* 0x000fe40008000000 */
[----:B------:R-:W-:-:S04]  /*39d0*/  USEL UR6, UR6, URZ, UP0 ;  /* 0x000000ff06067287 */ /* 0x000fc80008000000 */
[----:B------:R-:W-:Y:S01]  /*39e0*/  ULEA UR5, UR6, UR9, 0x3 ;  /* 0x0000000906057291 */ /* 0x000fe2000f8e18ff */
[----:B------:R-:W-:-:S04]  /*39f0*/  LOP3.LUT R2, R2, UR7, RZ, 0x3c, !PT ;  /* 0x0000000702027c12 */ /* 0x000fc8000f8e3cff */
[----:B--2---:R-:W-:-:S04]  /*3a00*/  SHF.L.U32 R3, R2, 0x1f, RZ ;  /* 0x0000001f02037819 */ /* 0x004fc800000006ff */
[----:B------:R-:W2:Y:S02]  /*3a10*/  SYNCS.PHASECHK.TRANS64.TRYWAIT P0, [UR5], R3 ;  /* 0x00000003ff0075a7 */ /* 0x000ea40008001105 */
[----:B--2---:R-:W-:Y:S05]  /*3a20*/  @!P0 BRA `(.L_x_68) ;  /* 0x0000004800308947 */ /* 0x004fea0003800000 */
.L_x_148:
[----:B------:R-:W-:-:S04]  /*3a30*/  UIADD3 UR6, UPT, UPT, UR6, 0x1, URZ ;  /* 0x0000000106067890 */ /* 0x000fc8000fffe0ff */
[----:B------:R-:W-:-:S04]  /*3a40*/  UISETP.NE.AND UP0, UPT, UR6, 0x4, UPT ;  /* 0x000000040600788c */ /* 0x000fc8000bf05270 */
[----:B------:R-:W-:Y:S02]  /*3a50*/  USEL UR5, URZ, 0x1, UP0 ;  /* 0x00000001ff057887 */ /* 0x000fe40008000000 */
[----:B------:R-:W-:-:S04]  /*3a60*/  USEL UR6, UR6, URZ, UP0 ;  /* 0x000000ff06067287 */ /* 0x000fc80008000000 */
[----:B------:R-:W-:Y:S01]  /*3a70*/  ULEA UR6, UR6, UR9, 0x3 ;  /* 0x0000000906067291 */ /* 0x000fe2000f8e18ff */
[----:B------:R-:W-:-:S04]  /*3a80*/  LOP3.LUT R2, R2, UR5, RZ, 0x3c, !PT ;  /* 0x0000000502027c12 */ /* 0x000fc8000f8e3cff */
[----:B------:R-:W-:-:S04]  /*3a90*/  SHF.L.U32 R2, R2, 0x1f, RZ ;  /* 0x0000001f02027819 */ /* 0x000fc800000006ff */
[----:B------:R-:W3:Y:S02]  /*3aa0*/  SYNCS.PHASECHK.TRANS64.TRYWAIT P0, [UR6], R2 ;  /* 0x00000002ff0075a7 */ /* 0x000ee40008001106 */
[----:B---3--:R-:W-:Y:S05]  /*3ab0*/  @!P0 BRA `(.L_x_69) ;  /* 0x0000004800248947 */ /* 0x008fea0003800000 */
.L_x_150:
[----:B------:R-:W-:Y:S01]  /*3ac0*/  NOP ;  /* 0x0000000000007918 */ /* 0x000fe20000000000 */
[----:B--2---:R-:W2:Y:S01]  /*3ad0*/  LDS R0, [UR4+0x14] ;  /* 0x00001404ff007984 */ /* 0x004ea20008000800 */
[----:B------:R-:W-:Y:S01]  /*3ae0*/  ULOP3.LUT UR6, UR13, 0xffff, URZ, 0xc0, !UPT ;  /* 0x0000ffff0d067892 */ /* 0x000fe2000f8ec0ff */
[----:B------:R-:W-:Y:S01]  /*3af0*/  UMOV UR8, 0xffff ;  /* 0x0000ffff00087882 */ /* 0x000fe20000000000 */
[----:B------:R-:W-:Y:S02]  /*3b00*/  UMOV UR5, 0x1 ;  /* 0x0000000100057882 */ /* 0x000fe40000000000 */
[----:B------:R-:W-:-:S04]  /*3b10*/  USHF.R.U32.HI UR6, URZ, 0x5, UR6 ;  /* 0x00000005ff067899 */ /* 0x000fc80008011606 */
[----:B------:R-:W-:Y:S02]  /*3b20*/  USHF.L.U32 UR8, UR8, UR6, URZ ;  /* 0x0000000608087299 */ /* 0x000fe400080006ff */
[----:B------:R-:W-:-:S04]  /*3b30*/  USHF.L.U32 UR5, UR5, UR6, URZ ;  /* 0x0000000605057299 */ /* 0x000fc800080006ff */
[----:B--2---:R-:W-:-:S04]  /*3b40*/  LOP3.LUT R0, R0, UR8, RZ, 0xc0, !PT ;  /* 0x0000000800007c12 */ /* 0x004fc8000f8ec0ff */
[----:B------:R-:W-:-:S13]  /*3b50*/  ISETP.NE.AND P0, PT, R0, UR8, PT ;  /* 0x0000000800007c0c */ /* 0x000fda000bf05270 */
[----:B------:R-:W-:Y:S05]  /*3b60*/  @P0 BRA `(.L_x_70) ;  /* 0x0000000000580947 */ /* 0x000fea0003800000 */
[----:B------:R-:W2:Y:S02]  /*3b70*/  LDS R0, [UR4+0x18] ;  /* 0x00001804ff007984 */ /* 0x000ea40008000800 */
[----:B--2---:R-:W-:-:S04]  /*3b80*/  LOP3.LUT R0, R0, UR5, RZ, 0xc0, !PT ;  /* 0x0000000500007c12 */ /* 0x004fc8000f8ec0ff */
[----:B------:R-:W-:-:S13]  /*3b90*/  ISETP.NE.AND P0, PT, R0, UR5, PT ;  /* 0x0000000500007c0c */ /* 0x000fda000bf05270 */
[----:B------:R-:W-:Y:S05]  /*3ba0*/  @P0 BRA `(.L_x_71) ;  /* 0x00000000003c0947 */ /* 0x000fea0003800000 */
[----:B------:R-:W2:Y:S01]  /*3bb0*/  S2R R2, SR_LANEID ;  /* 0x0000000000027919 */ /* 0x000ea20000000000 */
[----:B------:R-:W-:Y:S01]  /*3bc0*/  ULOP3.LUT UR8, URZ, UR8, URZ, 0x33, !UPT ;  /* 0x00000008ff087292 */ /* 0x000fe2000f8e33ff */
[----:B------:R-:W-:Y:S02]  /*3bd0*/  VOTEU.ANY UR7, UPT, PT ;  /* 0x0000000000077886 */ /* 0x000fe400038e0100 */
[----:B------:R-:W-:-:S03]  /*3be0*/  UFLO.U32 UR7, UR7 ;  /* 0x00000007000772bd */ /* 0x000fc600080e0000 */
[----:B------:R-:W-:-:S04]  /*3bf0*/  IMAD.U32 R0, RZ, RZ, UR8 ;  /* 0x00000008ff007e24 */ /* 0x000fc8000f8e00ff */
[----:B------:R3:W1:Y:S02]  /*3c00*/  REDUX UR6, R0 ;  /* 0x00000000000673c4 */ /* 0x0006640000000000 */
[----:B------:R1:W-:Y:S01]  /*3c10*/  UTCATOMSWS.AND URZ, UR8 ;  /* 0x0000000800ff79e3 */ /* 0x0003e20008000000 */
[----:B--2---:R-:W-:Y:S02]  /*3c20*/  ISETP.EQ.U32.AND P0, PT, R2, UR7, PT ;  /* 0x0000000702007c0c */ /* 0x004fe4000bf02070 */
[----:B---3--:R-:W-:Y:S02]  /*3c30*/  LOP3.LUT R0, RZ, UR5, RZ, 0x33, !PT ;  /* 0x00000005ff007c12 */ /* 0x008fe4000f8e33ff */
[----:B-1----:R-:W-:Y:S02]  /*3c40*/  MOV R2, UR6 ;  /* 0x0000000600027c02 */ /* 0x002fe40008000f00 */
[----:B------:R-:W1:Y:S07]  /*3c50*/  REDUX UR5, R0 ;  /* 0x00000000000573c4 */ /* 0x000e6e0000000000 */
[----:B------:R2:W-:Y:S01]  /*3c60*/  @P0 ATOMS.AND RZ, [UR4+0x14], R2 ;  /* 0x00001402ffff098c */ /* 0x0005e2000a800004 */
[----:B-1----:R-:W-:-:S05]  /*3c70*/  IMAD.U32 R0, RZ, RZ, UR5 ;  /* 0x00000005ff007e24 */ /* 0x002fca000f8e00ff */
[----:B------:R2:W-:Y:S01]  /*3c80*/  @P0 ATOMS.AND RZ, [UR4+0x18], R0 ;  /* 0x00001800ffff098c */ /* 0x0005e2000a800004 */
[----:B------:R-:W-:Y:S05]  /*3c90*/  BRA `(.L_x_72) ;  /* 0x0000000000147947 */ /* 0x000fea0003800000 */
.L_x_71:
[----:B------:R-:W-:Y:S02]  /*3ca0*/  MOV R2, 0x3cc0 ;  /* 0x00003cc000027802 */ /* 0x000fe40000000f00 */
[----:B-1--45:R-:W-:Y:S05]  /*3cb0*/  CALL.REL.NOINC `($__internal_0_$__cuda_sm10x_tcgen05_guardrail_trap_col_being_dealloced_not_returned_by_alloc) ;  /* 0x0000004800547944 */ /* 0x032fea0003c00000 */
[----:B------:R-:W-:Y:S05]  /*3cc0*/  BRA `(.L_x_72) ;  /* 0x0000000000087947 */ /* 0x000fea0003800000 */
.L_x_70:
[----:B------:R-:W-:Y:S02]  /*3cd0*/  MOV R2, 0x3cf0 ;  /* 0x00003cf000027802 */ /* 0x000fe40000000f00 */
[----:B-1--45:R-:W-:Y:S05]  /*3ce0*/  CALL.REL.NOINC `($__internal_2_$__cuda_sm10x_tcgen05_guardrail_trap_unallocated_columns_being_dealloced) ;  /* 0x0000004800607944 */ /* 0x032fea0003c00000 */
.L_x_72:
[----:B------:R-:W-:Y:S01]  /*3cf0*/  NOP ;  /* 0x0000000000007918 */ /* 0x000fe20000000000 */
[----:B------:R-:W-:Y:S05]  /*3d00*/  EXIT ;  /* 0x000000000000794d */ /* 0x000fea0003800000 */
.L_x_54:
[----:B------:R-:W-:-:S09]  /*3d10*/  UISETP.NE.OR UP2, UPT, UR8, 0x3, !UP2 ;  /* 0x000000030800788c */ /* 0x000fd2000d745670 */
[----:B------:R-:W-:Y:S05]  /*3d20*/  BRA.U UP2, `(.L_x_73) ;  /* 0x0000000d02b07547 */ /* 0x000fea000b800000 */
[----:B------:R-:W1:Y:S01]  /*3d30*/  LDC R0, c[0x0][0xb30] ;  /* 0x0002cc00ff007b82 */ /* 0x000e620000000800 */
[----:B------:R-:W2:Y:S01]  /*3d40*/  LDCU.64 UR4, c[0x0][0x888] ;  /* 0x00011100ff0477ac */ /* 0x000ea20008000a00 */
[----:B------:R-:W-:Y:S02]  /*3d50*/  HFMA2 R25, -RZ, RZ, 0, 0 ;  /* 0x00000000ff197431 */ /* 0x000fe400000001ff */
[----:B------:R-:W-:Y:S01]  /*3d60*/  IMAD.MOV.U32 R27, RZ, RZ, 0x1 ;  /* 0x00000001ff1b7424 */ /* 0x000fe200078e00ff */
[----:B------:R-:W-:Y:S01]  /*3d70*/  MOV R23, 0x3800 ;  /* 0x0000380000177802 */ /* 0x000fe20000000f00 */
[----:B------:R-:W4:Y:S01]  /*3d80*/  LDCU.64 UR14, c[0x0][0x890] ;  /* 0x00011200ff0e77ac */ /* 0x000f220008000a00 */
[----:B------:R-:W-:Y:S01]  /*3d90*/  IMAD.MOV.U32 R26, RZ, RZ, RZ ;  /* 0x000000ffff1a7224 */ /* 0x000fe200078e00ff */
[----:B------:R-:W3:Y:S01]  /*3da0*/  LDC R22, c[0x0][0x370] ;  /* 0x0000dc00ff167b82 */ /* 0x000ee20000000800 */
[----:B------:R-:W-:Y:S01]  /*3db0*/  UPLOP3.LUT UP1, UPT, UPT, UPT, UPT, 0x40, 0x4 ;  /* 0x000000000004789c */ /* 0x000fe20003f2e870 */
[----:B------:R-:W-:-:S06]  /*3dc0*/  UMOV UR6, URZ ;  /* 0x000000ff00067c82 */ /* 0x000fcc0008000000 */
[----:B------:R-:W3:Y:S01]  /*3dd0*/  LDC R3, c[0x0][0xb0c] ;  /* 0x0002c300ff037b82 */ /* 0x000ee20000000800 */
[----:B--2---:R-:W-:-:S03]  /*3de0*/  UISETP.NE.U32.AND UP5, UPT, UR4, URZ, UPT ;  /* 0x000000ff0400728c */ /* 0x004fc6000bfa5070 */
[----:B------:R-:W-:Y:S01]  /*3df0*/  UMOV UR4, 0x400 ;  /* 0x0000040000047882 */ /* 0x000fe20000000000 */
[----:B----4-:R-:W-:-:S03]  /*3e00*/  UISETP.NE.U32.AND UP6, UPT, UR14, URZ, UPT ;  /* 0x000000ff0e00728c */ /* 0x010fc6000bfc5070 */
[----:B------:R-:W2:Y:S01]  /*3e10*/  LDC R20, c[0x0][0xb20] ;  /* 0x0002c800ff147b82 */ /* 0x000ea20000000800 */
[----:B-1----:R-:W-:Y:S01]  /*3e20*/  ISETP.NE.AND P1, PT, R0, 0x1, PT ;  /* 0x000000010000780c */ /* 0x002fe20003f25270 */
[----:B------:R-:W-:Y:S02]  /*3e30*/  UISETP.NE.AND.EX UP5, UPT, UR5, URZ, UPT, UP5 ;  /* 0x000000ff0500728c */ /* 0x000fe4000bfa5350 */
[----:B------:R-:W-:Y:S02]  /*3e40*/  ULEA UR4, UR37, UR4, 0x18 ;  /* 0x0000000425047291 */ /* 0x000fe4000f8ec0ff */
[----:B------:R-:W-:Y:S02]  /*3e50*/  UISETP.NE.AND.EX UP6, UPT, UR15, URZ, UPT, UP6 ;  /* 0x000000ff0f00728c */ /* 0x000fe4000bfc5360 */
[----:B------:R-:W1:Y:S08]  /*3e60*/  LDC.64 R28, c[0x0][0x348] ;  /* 0x0000d200ff1c7b82 */ /* 0x000e700000000a00 */
[----:B------:R-:W4:Y:S08]  /*3e70*/  LDC.64 R14, c[0x0][0xb10] ;  /* 0x0002c400ff0e7b82 */ /* 0x000f300000000a00 */
[----:B------:R-:W1:Y:S08]  /*3e80*/  LDC.64 R6, c[0x0][0xb18] ;  /* 0x0002c600ff067b82 */ /* 0x000e700000000a00 */
[----:B------:R-:W1:Y:S08]  /*3e90*/  LDC.64 R4, c[0x0][0xb28] ;  /* 0x0002ca00ff047b82 */ /* 0x000e700000000a00 */
[----:B--23--:R-:W1:Y:S02]  /*3ea0*/  LDC R21, c[0x0][0x374] ;  /* 0x0000dd00ff157b82 */ /* 0x00ce640000000800 */
.L_x_81:
[C---:B------:R-:W-:Y:S02]  /*3eb0*/  LEA R0, R26.reuse, UR4, 0x3 ;  /* 0x000000041a007c11 */ /* 0x040fe4000f8e18ff */
[----:B------:R-:W-:Y:S02]  /*3ec0*/  SHF.L.U32 R2, R25, 0x1f, RZ ;  /* 0x0000001f19027819 */ /* 0x000fe400000006ff */
[----:B------:R-:W-:Y:S02]  /*3ed0*/  LEA R16, R26, UR4, 0x4 ;  /* 0x000000041a107c11 */ /* 0x000fe4000f8e20ff */
[----:B------:R-:W2:Y:S02]  /*3ee0*/  SYNCS.PHASECHK.TRANS64.TRYWAIT P0, [R0+URZ+0xc0], R2 ;  /* 0x0000c002000075a7 */ /* 0x000ea400080011ff */
[----:B--2---:R-:W-:Y:S05]  /*3ef0*/  @!P0 BRA `(.L_x_74) ;  /* 0x00000044002c8947 */ /* 0x004fea0003800000 */
.L_x_151:
[----:B------:R-:W-:Y:S01]  /*3f00*/  ISETP.GE.AND P0, PT, R76, 0x1, PT ;  /* 0x000000014c00780c */ /* 0x000fe20003f06270 */
[----:B------:R-:W3:Y:S01]  /*3f10*/  LDS.128 R16, [R16+0x150] ;  /* 0x0001500010107984 */ /* 0x000ee20000000c00 */
[----:B------:R-:W-:Y:S01]  /*3f20*/  ISETP.NE.U32.AND P3, PT, RZ, UR14, PT ;  /* 0x0000000eff007c0c */ /* 0x000fe2000bf65070 */
[----:B--2---:R-:W-:Y:S03]  /*3f30*/  VIADD R0, R0, 0xd0 ;  /* 0x000000d000007836 */ /* 0x004fe60000000000 */
[----:B------:R-:W-:Y:S01]  /*3f40*/  ISETP.NE.AND.EX P3, PT, RZ, UR15, PT, P3 ;  /* 0x0000000fff007c0c */ /* 0x000fe2000bf65330 */
[----:B------:R-:W-:Y:S01]  /*3f50*/  @!PT LDS RZ, [RZ] ;  /* 0x00000000fffff984 */ /* 0x000fe20000000800 */
[----:B------:R-:W-:Y:S01]  /*3f60*/  @!PT LDS RZ, [RZ] ;  /* 0x00000000fffff984 */ /* 0x000fe20000000800 */
[----:B------:R-:W-:Y:S01]  /*3f70*/  @!PT LDS RZ, [RZ] ;  /* 0x00000000fffff984 */ /* 0x000fe20000000800 */
[----:B------:R-:W-:Y:S01]  /*3f80*/  @!PT LDS RZ, [RZ] ;  /* 0x00000000fffff984 */ /* 0x000fe20000000800 */
[----:B------:R2:W-:Y:S06]  /*3f90*/  MEMBAR.ALL.CTA ;  /* 0x0000000000007992 */ /* 0x0005ec0000008000 */
[----:B--2---:R-:W2:Y:S01]  /*3fa0*/  FENCE.VIEW.ASYNC.S ;  /* 0x00000000000073c6 */ /* 0x004ea20000000000 */
[----:B------:R-:W-:Y:S04]  /*3fb0*/  PRMT R0, RZ, 0x654, R0 ;  /* 0x00000654ff007816 */ /* 0x000fe80000000000 */
[----:B--2---:R2:W-:Y:S01]  /*3fc0*/  SYNCS.ARRIVE.TRANS64.RED.A1T0 RZ, [R0+URZ], RZ ;  /* 0x000000ff00ff79a7 */ /* 0x0045e200081004ff */
[----:B---3--:R-:W-:Y:S11]  /*3fd0*/  LOP3.LUT P4, RZ, R18, 0x1, RZ, 0xc0, !PT ;  /* 0x0000000112ff7812 */ /* 0x008ff6000788c0ff */
[----:B------:R-:W-:Y:S02]  /*3fe0*/  @!UPT UIADD3 URZ, UPT, UPT, URZ, URZ, URZ ;  /* 0x000000fffffff290 */ /* 0x000fe4000fffe0ff */
[----:B------:R-:W-:Y:S02]  /*3ff0*/  @P4 MOV R11, R16 ;  /* 0x00000010000b4202 */ /* 0x000fe40000000f00 */
[----:B------:R-:W-:Y:S01]  /*4000*/  @P4 LOP3.LUT R10, R17, 0xffff, RZ, 0xc0, !PT ;  /* 0x0000ffff110a4812 */ /* 0x000fe200078ec0ff */
[----:B--2---:R-:W-:Y:S06]  /*4010*/  @!P0 BRA `(.L_x_75) ;  /* 0x0000000000a48947 */ /* 0x004fec0003800000 */
[-C--:B-1----:R-:W-:Y:S01]  /*4020*/  IMAD.HI.U32 R0, R21, R7.reuse, RZ ;  /* 0x0000000715007227 */ /* 0x082fe200078e00ff */
[----:B------:R-:W-:Y:S02]  /*4030*/  ISETP.NE.AND P0, PT, R6, 0x1, PT ;  /* 0x000000010600780c */ /* 0x000fe40003f05270 */
[----:B------:R-:W-:Y:S01]  /*4040*/  ISETP.NE.AND P2, PT, R76, 0x1, PT ;  /* 0x000000014c00780c */ /* 0x000fe20003f45270 */
[----:B----4-:R-:W-:Y:S01]  /*4050*/  IMAD.HI.U32 R9, R22, R14, RZ ;  /* 0x0000000e16097227 */ /* 0x010fe200078e00ff */
[----:B------:R-:W-:Y:S02]  /*4060*/  SHF.R.U32.HI R0, RZ, R20, R0 ;  /* 0x00000014ff007219 */ /* 0x000fe40000011600 */
[----:B------:R-:W-:Y:S01]  /*4070*/  ISETP.NE.AND P5, PT, R3, 0x1, PT ;  /* 0x000000010300780c */ /* 0x000fe20003fa5270 */
[----:B------:R-:W-:Y:S01]  /*4080*/  IMAD.HI.U32 R13, R10, R7, RZ ;  /* 0x000000070a0d7227 */ /* 0x000fe200078e00ff */
[----:B------:R-:W-:Y:S02]  /*4090*/  SHF.R.U32.HI R9, RZ, R15, R9 ;  /* 0x0000000fff097219 */ /* 0x000fe40000011609 */
[----:B------:R-:W-:Y:S01]  /*40a0*/  SEL R0, R21, R0, !P0 ;  /* 0x0000000015007207 */ /* 0x000fe20004000000 */
[----:B------:R-:W-:Y:S01]  /*40b0*/  IMAD.HI.U32 R12, R11, R14, RZ ;  /* 0x0000000e0b0c7227 */ /* 0x000fe200078e00ff */
[----:B------:R-:W-:Y:S03]  /*40c0*/  SEL R9, R22, R9, !P5 ;  /* 0x0000000916097207 */ /* 0x000fe60006800000 */
[-C--:B------:R-:W-:Y:S01]  /*40d0*/  IMAD.HI.U32 R8, R0, R4.reuse, RZ ;  /* 0x0000000400087227 */ /* 0x080fe200078e00ff */
[----:B------:R-:W-:Y:S03]  /*40e0*/  SHF.R.U32.HI R12, RZ, R15, R12 ;  /* 0x0000000fff0c7219 */ /* 0x000fe6000001160c */
[----:B------:R-:W-:Y:S01]  /*40f0*/  IMAD.HI.U32 R2, R9, R4, RZ ;  /* 0x0000000409027227 */ /* 0x000fe200078e00ff */
[-C--:B------:R-:W-:Y:S02]  /*4100*/  @P2 SHF.R.U32.HI R0, RZ, R5.reuse, R8 ;  /* 0x00000005ff002219 */ /* 0x080fe40000011608 */
[----:B------:R-:W-:Y:S02]  /*4110*/  SHF.R.U32.HI R8, RZ, R20, R13 ;  /* 0x00000014ff087219 */ /* 0x000fe4000001160d */
[----:B------:R-:W-:Y:S01]  /*4120*/  @P2 SHF.R.U32.HI R9, RZ, R5, R2 ;  /* 0x00000005ff092219 */ /* 0x000fe20000011602 */
[----:B------:R-:W-:Y:S01]  /*4130*/  IMAD R0, R76, R0, RZ ;  /* 0x000000004c007224 */ /* 0x000fe200078e02ff */
[----:B------:R-:W-:Y:S02]  /*4140*/  SEL R8, R10, R8, !P0 ;  /* 0x000000080a087207 */ /* 0x000fe40004000000 */
[----:B------:R-:W-:Y:S01]  /*4150*/  SEL R2, R11, R12, !P5 ;  /* 0x0000000c0b027207 */ /* 0x000fe20006800000 */
[----:B------:R-:W-:Y:S01]  /*4160*/  IMAD R12, R76, R9, RZ ;  /* 0x000000094c0c7224 */ /* 0x000fe200078e02ff */
[C---:B------:R-:W-:Y:S01]  /*4170*/  ISETP.GE.AND P0, PT, R8.reuse, R0, PT ;  /* 0x000000000800720c */ /* 0x040fe20003f06270 */
[----:B------:R-:W-:Y:S03]  /*4180*/  IMAD.HI.U32 R0, R8, R4, RZ ;  /* 0x0000000408007227 */ /* 0x000fe600078e00ff */
[----:B------:R-:W-:Y:S02]  /*4190*/  ISETP.GE.OR P0, PT, R2, R12, P0 ;  /* 0x0000000c0200720c */ /* 0x000fe40000706670 */
[-C--:B------:R-:W-:Y:S04]  /*41a0*/  SHF.R.U32.HI R0, RZ, R5.reuse, R0 ;  /* 0x00000005ff007219 */ /* 0x080fe80000011600 */
[----:B------:R-:W-:Y:S05]  /*41b0*/  SEL R13, R8, R0, !P2 ;  /* 0x00000000080d7207 */ /* 0x000fea0005000000 */
[----:B------:R-:W-:Y:S02]  /*41c0*/  IMAD.MOV R12, RZ, RZ, -R13 ;  /* 0x000000ffff0c7224 */ /* 0x000fe400078e0a0d */
[----:B------:R-:W-:Y:S04]  /*41d0*/  @!P0 IMAD.HI.U32 R0, R2, R4, RZ ;  /* 0x0000000402008227 */ /* 0x000fe800078e00ff */
[----:B------:R-:W-:Y:S01]  /*41e0*/  IMAD R12, R76, R12, R8 ;  /* 0x0000000c4c0c7224 */ /* 0x000fe200078e0208 */
[----:B------:R-:W-:Y:S04]  /*41f0*/  @!P0 SHF.R.U32.HI R0, RZ, R5, R0 ;  /* 0x00000005ff008219 */ /* 0x000fe80000011600 */
[----:B------:R-:W-:Y:S04]  /*4200*/  @!P0 SEL R0, R2, R0, !P2 ;  /* 0x0000000002008207 */ /* 0x000fe80005000000 */
[----:B------:R-:W-:Y:S01]  /*4210*/  @!P0 IADD3 R13, PT, PT, R13, -R0, RZ ;  /* 0x800000000d0d8210 */ /* 0x000fe20007ffe0ff */
[----:B------:R-:W-:Y:S01]  /*4220*/  @!P0 IMAD R0, R9, R12, R0 ;  /* 0x0000000c09008224 */ /* 0x000fe200078e0200 */
[----:B------:R-:W-:Y:S01]  /*4230*/  IADD3 R9, PT, PT, -R8, RZ, RZ ;  /* 0x000000ff08097210 */ /* 0x000fe20007ffe1ff */
[--C-:B------:R-:W-:Y:S02]  /*4240*/  IMAD.MOV R12, RZ, RZ, -R2.reuse ;  /* 0x000000ffff0c7224 */ /* 0x100fe400078e0a02 */
[----:B------:R-:W-:Y:S02]  /*4250*/  @!P0 IMAD R8, R13, R76, R2 ;  /* 0x0000004c0d088224 */ /* 0x000fe400078e0202 */
[----:B------:R-:W-:Y:S02]  /*4260*/  @!P0 IMAD.MOV.U32 R2, RZ, RZ, R0 ;  /* 0x000000ffff028224 */ /* 0x000fe400078e0000 */
[----:B------:R-:W-:Y:S02]  /*4270*/  IMAD R11, R3, R12, R11 ;  /* 0x0000000c030b7224 */ /* 0x000fe400078e020b */
[----:B------:R-:W-:Y:S02]  /*4280*/  IMAD R10, R6, R9, R10 ;  /* 0x00000009060a7224 */ /* 0x000fe400078e020a */
[----:B------:R-:W-:Y:S02]  /*4290*/  IMAD R11, R2, R3, R11 ;  /* 0x00000003020b7224 */ /* 0x000fe400078e020b */
[----:B------:R-:W-:Y:S02]  /*42a0*/  IMAD R10, R8, R6, R10 ;  /* 0x00000006080a7224 */ /* 0x000fe400078e020a */
.L_x_75:
[----:B------:R-:W-:Y:S05]  /*42b0*/  BRA.U UP1, `(.L_x_76) ;  /* 0x0000000101107547 */ /* 0x000fea000b800000 */
[----:B------:R-:W-:Y:S04]  /*42c0*/  MOV R2, UR7 ;  /* 0x0000000700027c02 */ /* 0x000fe80008000f00 */
[----:B------:R-:W-:Y:S04]  /*42d0*/  SHF.L.U32 R2, R2, 0x1f, RZ ;  /* 0x0000001f02027819 */ /* 0x000fe800000006ff */
[----:B------:R-:W2:Y:S02]  /*42e0*/  SYNCS.PHASECHK.TRANS64.TRYWAIT P0, [UR4+0xb8], R2 ;  /* 0x0000b802ff0075a7 */ /* 0x000ea40008001104 */
[----:B--2---:R-:W-:Y:S05]  /*42f0*/  @!P0 BRA `(.L_x_77) ;  /* 0x0000004000408947 */ /* 0x004fea0003800000 */
.L_x_76:
[----:B------:R-:W-:Y:S05]  /*4300*/  BRA.U !UP6, `(.L_x_78) ;  /* 0x000000010e347547 */ /* 0x000fea000b800000 */
[----:B------:R-:W-:Y:S01]  /*4310*/  UPLOP3.LUT UP0, UPT, UPT, UPT, UP5, 0x80, 0x8 ;  /* 0x000000000008789c */ /* 0x000fe20003f0f050 */
[----:B--2---:R-:W-:Y:S02]  /*4320*/  HFMA2 R0, -RZ, RZ, 0, 5.9604644775390625e-08 ;  /* 0x00000001ff007431 */ /* 0x004fe400000001ff */
[----:B------:R-:W-:Y:S03]  /*4330*/  IMAD.MOV.U32 R142, RZ, RZ, 0x1 ;  /* 0x00000001ff8e7424 */ /* 0x000fe600078e00ff */
[----:B------:R-:W-:Y:S05]  /*4340*/  PLOP3.LUT P0, PT, PT, PT, UP0, 0x80, 0x8 ;  /* 0x000000000008781c */ /* 0x000fea0003f0f008 */
[----:B------:R-:W2:Y:S01]  /*4350*/  @UP0 LDCU.64 UR8, c[0x0][0x888] ;  /* 0x00011100ff0807ac */ /* 0x000ea20008000a00 */
[----:B------:R-:W-:Y:S07]  /*4360*/  @UP0 UIMAD UR5, UR36, UR14, URZ ;  /* 0x0000000e240502a4 */ /* 0x000fee000f8e02ff */
[----:B------:R-:W-:Y:S01]  /*4370*/  @!P0 PRMT R142, R0, 0x7610, R142 ;  /* 0x00007610008e8816 */ /* 0x000fe2000000008e */
[----:B--2---:R-:W-:Y:S03]  /*4380*/  @UP0 UIMAD.WIDE UR8, UR5, 0x4, UR8 ;  /* 0x00000004050808a5 */ /* 0x004fe6000f8e0208 */
[----:B------:R-:W2:Y:S03]  /*4390*/  @!UP0 LDCU UR5, c[0x0][0x880] ;  /* 0x00011000ff0587ac */ /* 0x000ea60008000800 */
[----:B------:R-:W-:Y:S01]  /*43a0*/  IMAD.U32 R8, RZ, RZ, UR8 ;  /* 0x00000008ff087e24 */ /* 0x000fe2000f8e00ff */
[----:B------:R-:W-:Y:S05]  /*43b0*/  MOV R9, UR9 ;  /* 0x0000000900097c02 */ /* 0x000fea0008000f00 */
[----:B-----5:R3:W5:Y:S02]  /*43c0*/  @P0 LDG.E R83, desc[UR46][R8.64] ;  /* 0x0000002e08530981 */ /* 0x020764000c1e1900 */
[----:B--23--:R-:W-:Y:S07]  /*43d0*/  @!P0 IMAD.U32 R83, RZ, RZ, UR5 ;  /* 0x00000005ff538e24 */ /* 0x00cfee000f8e00ff */
.L_x_78:
[----:B-----5:R-:W-:Y:S01]  /*43e0*/  @!P3 FSETP.EQ.AND P2, PT, R83, RZ, PT ;  /* 0x000000ff5300b20b */ /* 0x020fe20003f42000 */
[----:B------:R-:W-:Y:S01]  /*43f0*/  @!UPT UIADD3 URZ, UPT, UPT, URZ, URZ, URZ ;  /* 0x000000fffffff290 */ /* 0x000fe2000fffe0ff */
[----:B------:R-:W-:Y:S11]  /*4400*/  @!P3 BRA `(.L_x_79) ;  /* 0x000000000014b947 */ /* 0x000ff60003800000 */
[----:B------:R-:W-:Y:S02]  /*4410*/  LOP3.LUT P0, RZ, R142, 0xff, RZ, 0xc0, !PT ;  /* 0x000000ff8eff7812 */ /* 0x000fe4000780c0ff */
[----:B------:R-:W-:Y:S04]  /*4420*/  PLOP3.LUT P2, PT, PT, PT, UP0, 0x80, 0x8 ;  /* 0x000000000008781c */ /* 0x000fe80003f4f008 */
[----:B------:R-:W-:Y:S07]  /*4430*/  PLOP3.LUT P2, PT, P2, PT, PT, 0x8, 0x80 ;  /* 0x000000000080781c */ /* 0x000fee000174e170 */
[----:B------:R-:W-:Y:S11]  /*4440*/  @P0 FSETP.EQ.AND P2, PT, R83, RZ, PT ;  /* 0x000000ff5300020b */ /* 0x000ff60003f42000 */
[----:B------:R-:W-:Y:S02]  /*4450*/  @!UPT UIADD3 URZ, UPT, UPT, URZ, URZ, URZ ;  /* 0x000000fffffff290 */ /* 0x000fe4000fffe0ff */
.L_x_79:
[----:B------:R-:W3:Y:S01]  /*4460*/  LDC.64 R8, c[0x0][0xb10] ;  /* 0x0002c400ff087b82 */ /* 0x000ee20000000a00 */
[----:B------:R-:W-:Y:S01]  /*4470*/  ULEA UR13, UR6, UR4, 0x3 ;  /* 0x00000004060d7291 */ /* 0x000fe2000f8e18ff */
[----:B------:R-:W-:Y:S01]  /*4480*/  SHF.L.U32 R30, R27, 0x1f, RZ ;  /* 0x0000001f1b1e7819 */ /* 0x000fe200000006ff */
[----:B------:R-:W-:Y:S01]  /*4490*/  VIADD R26, R26, 0x1 ;  /* 0x000000011a1a7836 */ /* 0x000fe20000000000 */
[----:B------:R-:W-:Y:S04]  /*44a0*/  @P4 SHF.R.U32.HI R24, RZ, 0x10, R17 ;  /* 0x00000010ff184819 */ /* 0x000fe80000011611 */
[----:B------:R-:W5:Y:S02]  /*44b0*/  LDC.64 R12, c[0x0][0xb18] ;  /* 0x0002c600ff0c7b82 */ /* 0x000f640000000a00 */
[----:B------:R-:W1:Y:S01]  /*44c0*/  SYNCS.PHASECHK.TRANS64.TRYWAIT P5, [UR13+0xa0], R30 ;  /* 0x0000a01eff0075a7 */ /* 0x000e6200080a110d */
[C---:B---3--:R-:W-:Y:S05]  /*44d0*/  @!P1 IMAD.HI.U32 R8, R11.reuse, R8, RZ ;  /* 0x000000080b089227 */ /* 0x048fea00078e00ff */
[----:B--2---:R-:W2:Y:S01]  /*44e0*/  @!P1 LDC R0, c[0x0][0xb20] ;  /* 0x0002c800ff009b82 */ /* 0x004ea20000000800 */
[----:B------:R-:W-:Y:S01]  /*44f0*/  @!P1 SHF.R.U32.HI R8, RZ, R9, R8 ;  /* 0x00000009ff089219 */ /* 0x000fe20000011608 */
[----:B-----5:R-:W-:Y:S01]  /*4500*/  @!P1 IMAD.HI.U32 R13, R10, R13, RZ ;  /* 0x0000000d0a0d9227 */ /* 0x020fe200078e00ff */
[----:B------:R-:W-:Y:S05]  /*4510*/  @!P1 ISETP.NE.AND P0, PT, R12, 0x1, PT ;  /* 0x000000010c00980c */ /* 0x000fea0003f05270 */
[----:B------:R-:W3:Y:S01]  /*4520*/  @!P1 LDC R2, c[0x0][0xb0c] ;  /* 0x0002c300ff029b82 */ /* 0x000ee20000000800 */
[----:B--2---:R-:W-:Y:S02]  /*4530*/  @!P1 SHF.R.U32.HI R0, RZ, R0, R13 ;  /* 0x00000000ff009219 */ /* 0x004fe4000001160d */
[----:B---3--:R-:W-:Y:S02]  /*4540*/  @!P1 ISETP.NE.AND P3, PT, R2, 0x1, PT ;  /* 0x000000010200980c */ /* 0x008fe40003f65270 */
[----:B------:R-:W-:Y:S02]  /*4550*/  @!P1 SEL R9, R10, R0, !P0 ;  /* 0x000000000a099207 */ /* 0x000fe40004000000 */
[----:B------:R-:W-:Y:S02]  /*4560*/  ELECT P0, URZ, PT ;  /* 0x0000000000ff782f */ /* 0x000fe40003800000 */
[----:B------:R-:W-:Y:S05]  /*4570*/  @!P1 SEL R8, R11, R8, !P3 ;  /* 0x000000080b089207 */ /* 0x000fea0005800000 */
[----:B------:R-:W-:Y:S02]  /*4580*/  @!P1 IMAD.IADD R0, R9, 0x1, -R8 ;  /* 0x0000000109009824 */ /* 0x000fe400078e0a08 */
[----:B------:R-:W-:Y:S02]  /*4590*/  @!P1 IMAD.IADD R8, R8, 0x1, -R9 ;  /* 0x0000000108089824 */ /* 0x000fe400078e0a09 */
[----:B------:R-:W-:Y:S02]  /*45a0*/  @!P1 IMAD R11, R0, R2, R11 ;  /* 0x00000002000b9224 */ /* 0x000fe400078e020b */
[----:B------:R-:W-:Y:S01]  /*45b0*/  @!P1 IMAD R10, R8, R12, R10 ;  /* 0x0000000c080a9224 */ /* 0x000fe200078e020a */
[----:B-1----:R-:W-:Y:S06]  /*45c0*/  @!P5 BRA `(.L_x_80) ;  /* 0x0000003c00a4d947 */ /* 0x002fec0003800000 */
.L_x_154:
[----:B------:R-:W-:Y:S01]  /*45d0*/  UIADD3 UR57, UPT, UPT, UR13, 0x90, URZ ;  /* 0x000000900d397890 */ /* 0x000fe2000fffe0ff */
[----:B------:R-:W-:Y:S01]  /*45e0*/  PLOP3.LUT P0, PT, P2, P0, PT, 0xf2, 0x2f ;  /* 0x00000000002f781c */ /* 0x000fe20001701e72 */
[----:B------:R-:W-:Y:S01]  /*45f0*/  UMOV UR22, 0x0 ;  /* 0x0000000000167882 */ /* 0x000fe20000000000 */
[----:B------:R-:W-:Y:S01]  /*4600*/  UMOV UR23, 0x10000000 ;  /* 0x1000000000177882 */ /* 0x000fe20000000000 */
[----:B------:R-:W-:Y:S01]  /*4610*/  UPRMT UR21, UR37, 0x654, UR57 ;  /* 0x0000065425157896 */ /* 0x000fe20008000039 */
[----:B------:R-:W-:Y:S01]  /*4620*/  UMOV UR60, UR36 ;  /* 0x00000024003c7c82 */ /* 0x000fe20008000000 */
[----:B------:R-:W-:Y:S01]  /*4630*/  UMOV UR52, UR36 ;  /* 0x0000002400347c82 */ /* 0x000fe20008000000 */
[----:B------:R-:W-:Y:S01]  /*4640*/  UMOV UR49, UR57 ;  /* 0x0000003900317c82 */ /* 0x000fe20008000000 */
[----:B------:R-:W-:Y:S01]  /*4650*/  UMOV UR44, UR36 ;  /* 0x00000024002c7c82 */ /* 0x000fe20008000000 */
[----:B------:R-:W-:Y:S01]  /*4660*/  UMOV UR41, UR57 ;  /* 0x0000003900297c82 */ /* 0x000fe20008000000 */
[----:B------:R-:W-:Y:S01]  /*4670*/  UMOV UR33, UR57 ;  /* 0x0000003900217c82 */ /* 0x000fe20008000000 */
[----:B------:R-:W-:Y:S01]  /*4680*/  UMOV UR28, UR36 ;  /* 0x00000024001c7c82 */ /* 0x000fe20008000000 */
[----:B------:R-:W-:Y:S02]  /*4690*/  UMOV UR25, UR57 ;  /* 0x0000003900197c82 */ /* 0x000fe40008000000 */
[----:B------:R-:W-:Y:S01]  /*46a0*/  @!P0 IADD3 R2, P2, PT, R28, 0x580, RZ ;  /* 0x000005801c028810 */ /* 0x000fe20007f5e0ff */
[----:B------:R-:W-:Y:S01]  /*46b0*/  @!P0 IMAD R140, R140, 0x70, RZ ;  /* 0x000000708c8c8824 */ /* 0x000fe200078e02ff */
[----:B------:R-:W-:Y:S01]  /*46c0*/  VOTEU.ALL UP3, P0 ;  /* 0x0000000000ff7886 */ /* 0x000fe20000060000 */
[----:B------:R-:W-:Y:S01]  /*46d0*/  @!P0 IMAD.SHL.U32 R141, R141, 0x40, RZ ;  /* 0x000000408d8d8824 */ /* 0x000fe200078e00ff */
[----:B------:R-:W-:Y:S01]  /*46e0*/  @!P0 R2UR UR9, R2 ;  /* 0x00000000020982ca */ /* 0x000fe200000e0000 */
[----:B-1----:R-:W-:Y:S01]  /*46f0*/  @!P0 IMAD.X R0, RZ, RZ, R29, P2 ;  /* 0x000000ffff008224 */ /* 0x002fe200010e061d */
[----:B------:R-:W-:Y:S01]  /*4700*/  VOTEU.ALL UP4, P0 ;  /* 0x0000000000ff7886 */ /* 0x000fe20000080000 */
[----:B------:R-:W-:Y:S01]  /*4710*/  @!P0 R2UR UR58, R140 ;  /* 0x000000008c3a82ca */ /* 0x000fe200000e0000 */
[----:B------:R-:W-:Y:S01]  /*4720*/  VOTEU.ALL UP2, P0 ;  /* 0x0000000000ff7886 */ /* 0x000fe20000040000 */
[----:B------:R-:W-:Y:S01]  /*4730*/  @!P0 R2UR UR59, R141 ;  /* 0x000000008d3b82ca */ /* 0x000fe200000e0000 */
[----:B------:R-:W-:Y:S01]  /*4740*/  VOTEU.ALL UP1, P0 ;  /* 0x0000000000ff7886 */ /* 0x000fe20000020000 */
[----:B------:R-:W-:Y:S01]  /*4750*/  @!P0 R2UR UR8, R0 ;  /* 0x00000000000882ca */ /* 0x000fe200000e0000 */
[----:B------:R-:W-:Y:S01]  /*4760*/  @!UP4 UIMAD UR5, UR6, 0x3800, UR4 ;  /* 0x000038000605c8a4 */ /* 0x000fe2000f8e0204 */
[----:B------:R-:W-:Y:S01]  /*4770*/  IMAD.IADD R140, R10, 0x1, R138 ;  /* 0x000000010a8c7824 */ /* 0x000fe200078e028a */
[----:B------:R-:W-:Y:S01]  /*4780*/  UMOV UR20, UR36 ;  /* 0x0000002400147c82 */ /* 0x000fe20008000000 */
[----:B------:R-:W-:Y:S01]  /*4790*/  UMOV UR17, UR57 ;  /* 0x0000003900117c82 */ /* 0x000fe20008000000 */
[----:B------:R-:W-:Y:S01]  /*47a0*/  @!UP4 UIADD3 UR56, UPT, UPT, UR5, 0x200, URZ ;  /* 0x000002000538c890 */ /* 0x000fe2000fffe0ff */
[----:B------:R-:W-:Y:S01]  /*47b0*/  IMAD.U32 R8, RZ, RZ, UR9 ;  /* 0x00000009ff087e24 */ /* 0x000fe2000f8e00ff */
[----:B------:R-:W-:Y:S01]  /*47c0*/  @!UP4 UIADD3 UR48, UPT, UPT, UR5, 0xa00, URZ ;  /* 0x00000a000530c890 */ /* 0x000fe2000fffe0ff */
[----:B------:R-:W-:Y:S01]  /*47d0*/  IMAD.IADD R141, R11, 0x1, R139 ;  /* 0x000000010b8d7824 */ /* 0x000fe200078e028b */
[----:B------:R-:W-:Y:S02]  /*47e0*/  @!UP4 UIADD3 UR50, UPT, UPT, UR58, 0x10, URZ ;  /* 0x000000103a32c890 */ /* 0x000fe4000fffe0ff */
[----:B------:R-:W-:Y:S01]  /*47f0*/  @!P0 R2UR UR30, R8 ;  /* 0x00000000081e82ca */ /* 0x000fe200000e0000 */
[----:B------:R-:W-:Y:S01]  /*4800*/  UMOV UR51, UR59 ;  /* 0x0000003b00337c82 */ /* 0x000fe20008000000 */
[----:B------:R-:W-:Y:S01]  /*4810*/  IMAD.U32 R9, RZ, RZ, UR8 ;  /* 0x00000008ff097e24 */ /* 0x000fe2000f8e00ff */
[----:B------:R-:W-:Y:S02]  /*4820*/  @!UP4 UIADD3 UR42, UPT, UPT, UR58, 0x20, URZ ;  /* 0x000000203a2ac890 */ /* 0x000fe4000fffe0ff */
[----:B------:R-:W-:Y:S02]  /*4830*/  @!UP4 UIADD3 UR40, UPT, UPT, UR5, 0x1200, URZ ;  /* 0x000012000528c890 */ /* 0x000fe4000fffe0ff */
[----:B------:R-:W-:Y:S01]  /*4840*/  @!P0 R2UR UR31, R9 ;  /* 0x00000000091f82ca */ /* 0x000fe200000e0000 */
[----:B------:R-:W-:Y:S01]  /*4850*/  UMOV UR43, UR59 ;  /* 0x0000003b002b7c82 */ /* 0x000fe20008000000 */
[----:B------:R-:W-:Y:S02]  /*4860*/  @!UP4 UIADD3 UR34, UPT, UPT, UR58, 0x30, URZ ;  /* 0x000000303a22c890 */ /* 0x000fe4000fffe0ff */
[----:B------:R-:W-:Y:S01]  /*4870*/  @!UP4 UIADD3 UR32, UPT, UPT, UR5, 0x1a00, URZ ;  /* 0x00001a000520c890 */ /* 0x000fe2000fffe0ff */
[----:B------:R-:W-:Y:S01]  /*4880*/  UMOV UR35, UR59 ;  /* 0x0000003b00237c82 */ /* 0x000fe20008000000 */
[----:B------:R-:W-:Y:S02]  /*4890*/  @!UP4 UIADD3 UR26, UPT, UPT, UR58, 0x40, URZ ;  /* 0x000000403a1ac890 */ /* 0x000fe4000fffe0ff */
[----:B------:R-:W-:Y:S01]  /*48a0*/  @!UP4 UIADD3 UR24, UPT, UPT, UR5, 0x2200, URZ ;  /* 0x000022000518c890 */ /* 0x000fe2000fffe0ff */
[----:B------:R-:W-:Y:S01]  /*48b0*/  UMOV UR27, UR59 ;  /* 0x0000003b001b7c82 */ /* 0x000fe20008000000 */
[----:B------:R-:W-:Y:S03]  /*48c0*/  @!UP4 UIADD3 UR18, UPT, UPT, UR58, 0x50, URZ ;  /* 0x000000503a12c890 */ /* 0x000fe6000fffe0ff */
[----:B------:R-:W-:Y:S01]  /*48d0*/  @!UP3 UTMALDG.3D [UR56], [UR30], desc[UR22] ;  /* 0x000016381e00b5b4 */ /* 0x000fe20008011000 */
[----:B------:R-:W-:Y:S01]  /*48e0*/  VOTEU.ALL UP3, P0 ;  /* 0x0000000000ff7886 */ /* 0x000fe20000060000 */
[----:B------:R-:W-:Y:S01]  /*48f0*/  @!UP4 UIADD3 UR16, UPT, UPT, UR5, 0x2a00, URZ ;  /* 0x00002a000510c890 */ /* 0x000fe2000fffe0ff */
[----:B------:R-:W-:Y:S01]  /*4900*/  UMOV UR19, UR59 ;  /* 0x0000003b00137c82 */ /* 0x000fe20008000000 */
[----:B------:R-:W-:Y:S02]  /*4910*/  @!UP4 UIADD3 UR10, UPT, UPT, UR58, 0x60, URZ ;  /* 0x000000603a0ac890 */ /* 0x000fe4000fffe0ff */
[----:B------:R-:W-:Y:S01]  /*4920*/  @!UP4 UIADD3 UR8, UPT, UPT, UR5, 0x3200, URZ ;  /* 0x000032000508c890 */ /* 0x000fe2000fffe0ff */
[----:B------:R-:W-:Y:S01]  /*4930*/  @!UP2 UTMALDG.3D [UR48], [UR30], desc[UR22] ;  /* 0x000016301e00a5b4 */ /* 0x000fe20008011000 */
[----:B------:R-:W-:Y:S01]  /*4940*/  VOTEU.ALL UP2, P0 ;  /* 0x0000000000ff7886 */ /* 0x000fe20000040000 */
[----:B------:R-:W-:Y:S01]  /*4950*/  UMOV UR12, UR36 ;  /* 0x00000024000c7c82 */ /* 0x000fe20008000000 */
[----:B------:R-:W-:Y:S01]  /*4960*/  UMOV UR9, UR57 ;  /* 0x0000003900097c82 */ /* 0x000fe20008000000 */
[----:B------:R-:W-:Y:S01]  /*4970*/  UMOV UR11, UR59 ;  /* 0x0000003b000b7c82 */ /* 0x000fe20008000000 */
[----:B------:R-:W-:Y:S01]  /*4980*/  @!UP1 UTMALDG.3D [UR40], [UR30], desc[UR22] ;  /* 0x000016281e0095b4 */ /* 0x000fe20008011000 */
[----:B------:R-:W-:Y:S01]  /*4990*/  VOTEU.ALL UP1, P0 ;  /* 0x0000000000ff7886 */ /* 0x000fe20000020000 */
[----:B------:R1:W-:Y:S01]  /*49a0*/  @!UP3 UTMALDG.3D [UR32], [UR30], desc[UR22] ;  /* 0x000016201e00b5b4 */ /* 0x0003e20008011000 */
[----:B------:R2:W-:Y:S01]  /*49b0*/  @!UP2 UTMALDG.3D [UR24], [UR30], desc[UR22] ;  /* 0x000016181e00a5b4 */ /* 0x0005e20008011000 */
[----:B------:R-:W-:Y:S02]  /*49c0*/  VOTEU.ALL UP2, P0 ;  /* 0x0000000000ff7886 */ /* 0x000fe40000040000 */
[----:B------:R2:W-:Y:S03]  /*49d0*/  @!UP1 UTMALDG.3D [UR16], [UR30], desc[UR22] ;  /* 0x000016101e0095b4 */ /* 0x0005e60008011000 */
[----:B------:R2:W-:Y:S01]  /*49e0*/  @!UP2 UTMALDG.3D [UR8], [UR30], desc[UR22] ;  /* 0x000016081e00a5b4 */ /* 0x0005e20008011000 */
[----:B------:R2:W-:Y:S01]  /*49f0*/  @!P0 SYNCS.ARRIVE.TRANS64.RED.A0TR RZ, [UR13+0x90], R23 ;  /* 0x00009017ffff89a7 */ /* 0x0005e2000830040d */
[C---:B------:R-:W-:Y:S04]  /*4a00*/  ISETP.NE.AND P0, PT, R26.reuse, 0x2, PT ;  /* 0x000000021a00780c */ /* 0x040fe80003f05270 */
[----:B------:R-:W-:Y:S02]  /*4a10*/  SEL R0, RZ, 0x1, P0 ;  /* 0x00000001ff007807 */ /* 0x000fe40000000000 */
[----:B------:R-:W-:Y:S02]  /*4a20*/  SEL R26, R26, RZ, P0 ;  /* 0x000000ff1a1a7207 */ /* 0x000fe40000000000 */
[----:B------:R-:W-:Y:S02]  /*4a30*/  LOP3.LUT R25, R25, R0, RZ, 0x3c, !PT ;  /* 0x0000000019197212 */ /* 0x000fe400078e3cff */
[----:B-1----:R-:W-:Y:S01]  /*4a40*/  @P4 R2UR UR36, R24 ;  /* 0x00000000182442ca */ /* 0x002fe200000e0000 */
[----:B------:R-:W-:Y:S01]  /*4a50*/  SYNCS.ARRIVE.TRANS64.RED.A1T0 RZ, [UR21], RZ ;  /* 0x000000ffffff79a7 */ /* 0x000fe20008100415 */
[----:B------:R-:W-:Y:S04]  /*4a60*/  UIADD3 UR21, UPT, UPT, UR6, 0x1, URZ ;  /* 0x0000000106157890 */ /* 0x000fe8000fffe0ff */
[----:B------:R-:W-:Y:S04]  /*4a70*/  UISETP.NE.AND UP1, UPT, UR21, 0x2, UPT ;  /* 0x000000021500788c */ /* 0x000fe8000bf25270 */
[----:B------:R-:W-:Y:S02]  /*4a80*/  USEL UR13, URZ, 0x1, UP1 ;  /* 0x00000001ff0d7887 */ /* 0x000fe40008800000 */
[----:B------:R-:W-:Y:S02]  /*4a90*/  USEL UR6, UR21, URZ, UP1 ;  /* 0x000000ff15067287 */ /* 0x000fe40008800000 */
[----:B------:R-:W-:Y:S02]  /*4aa0*/  UPLOP3.LUT UP1, UPT, UPT, UPT, UPT, 0x80, 0x8 ;  /* 0x000000000008789c */ /* 0x000fe40003f2f070 */
[----:B------:R-:W-:Y:S01]  /*4ab0*/  LOP3.LUT R27, R27, UR13, RZ, 0x3c, !PT ;  /* 0x0000000d1b1b7c12 */ /* 0x000fe2000f8e3cff */
[----:B--2---:R-:W-:Y:S08]  /*4ac0*/  @P4 BRA `(.L_x_81) ;  /* 0xfffffff000f84947 */ /* 0x004ff0000383ffff */
[----:B------:R-:W-:Y:S01]  /*4ad0*/  UIADD3 UR5, UPT, UPT, UR4, 0xa0, URZ ;  /* 0x000000a004057890 */ /* 0x000fe2000fffe0ff */
[----:B------:R-:W-:-:S03]  /*4ae0*/  SHF.L.U32 R2, R27, 0x1f, RZ ;  /* 0x0000001f1b027819 */ /* 0x000fc600000006ff */
[----:B------:R-:W-:-:S09]  /*4af0*/  ULEA UR4, UR6, UR5, 0x3 ;  /* 0x0000000506047291 */ /* 0x000fd2000f8e18ff */
[----:B------:R-:W1:Y:S02]  /*4b00*/  SYNCS.PHASECHK.TRANS64.TRYWAIT P0, [UR4], R2 ;  /* 0x00000002ff0075a7 */ /* 0x000e640008001104 */
[----:B-1----:R-:W-:Y:S05]  /*4b10*/  @!P0 BRA `(.L_x_82) ;  /* 0x0000003800688947 */ /* 0x002fea0003800000 */
.L_x_156:
[----:B------:R-:W-:-:S04]  /*4b20*/  UIADD3 UR6, UPT, UPT, UR6, 0x1, URZ ;  /* 0x0000000106067890 */ /* 0x000fc8000fffe0ff */
[----:B------:R-:W-:-:S04]  /*4b30*/  UISETP.NE.AND UP0, UPT, UR6, 0x2, UPT ;  /* 0x000000020600788c */ /* 0x000fc8000bf05270 */
[----:B------:R-:W-:Y:S02]  /*4b40*/  USEL UR4, URZ, 0x1, UP0 ;  /* 0x00000001ff047887 */ /* 0x000fe40008000000 */
[----:B------:R-:W-:-:S04]  /*4b50*/  USEL UR6, UR6, URZ, UP0 ;  /* 0x000000ff06067287 */ /* 0x000fc80008000000 */
[----:B------:R-:W-:Y:S01]  /*4b60*/  ULEA UR6, UR6, UR5, 0x3 ;  /* 0x0000000506067291 */ /* 0x000fe2000f8e18ff */
[----:B-1----:R-:W-:-:S04]  /*4b70*/  LOP3.LUT R2, R27, UR4, RZ, 0x3c, !PT ;  /* 0x000000041b027c12 */ /* 0x002fc8000f8e3cff */
[----:B------:R-:W-:Y:S01]  /*4b80*/  SHF.L.U32 R2, R2, 0x1f, RZ ;  /* 0x0000001f02027819 */ /* 0x000fe200000006ff */
[----:B------:R-:W-:-:S07]  /*4b90*/  IMAD.U32 R0, RZ, RZ, UR6 ;  /* 0x00000006ff007e24 */ /* 0x000fce000f8e00ff */
.L_x_83:
[----:B-1----:R1:W2:Y:S02]  /*4ba0*/  SYNCS.PHASECHK.TRANS64.TRYWAIT P0, [R0+URZ], R2 ;  /* 0x00000002000075a7 */ /* 0x0022a400080011ff */
[----:B--2---:R-:W-:Y:S05]  /*4bb0*/  @!P0 NANOSLEEP.SYNCS 0x989680 ;  /* 0x009896800000895d */ /* 0x004fea0003900000 */
[----:B------:R-:W2:Y:S02]  /*4bc0*/  @!P0 SYNCS.PHASECHK.TRANS64 P0, [R0+URZ], R2 ;  /* 0x00000002000085a7 */ /* 0x000ea400080010ff */
[----:B--2---:R-:W-:Y:S05]  /*4bd0*/  @P0 EXIT ;  /* 0x000000000000094d */ /* 0x004fea0003800000 */
[----:B------:R-:W-:Y:S05]  /*4be0*/  BRA `(.L_x_83) ;  /* 0xfffffffc00ec7947 */ /* 0x000fea000383ffff */
.L_x_73:
[----:B------:R-:W-:-:S06]  /*4bf0*/  UISETP.GE.AND UP1, UPT, UR8, 0x4, UPT ;  /* 0x000000040800788c */ /* 0x000fcc000bf26270 */
[----:B------:R-:W-:-:S13]  /*4c00*/  PLOP3.LUT P0, PT, PT, PT, UP1, 0x80, 0x8 ;  /* 0x000000000008781c */ /* 0x000fda0003f0f018 */
[----:B------:R-:W-:Y:S05]  /*4c10*/  @!P0 EXIT ;  /* 0x000000000000894d */ /* 0x000fea0003800000 */
[----:B------:R-:W-:Y:S01]  /*4c20*/  BAR.SYNC.DEFER_BLOCKING 0x6, 0xa0 ;  /* 0x0182800000007b1d */ /* 0x000fe20000010000 */
[C---:B------:R-:W-:Y:S01]  /*4c30*/  IMAD.SHL.U32 R3, R153.reuse, 0x10, RZ ;  /* 0x0000001099037824 */ /* 0x040fe200078e00ff */
[----:B------:R-:W-:Y:S01]  /*4c40*/  SHF.R.U32.HI R4, RZ, 0x1, R153 ;  /* 0x00000001ff047819 */ /* 0x000fe20000011699 */
[C---:B------:R-:W-:Y:S01]  /*4c50*/  IMAD.SHL.U32 R2, R153.reuse, 0x8, RZ ;  /* 0x0000000899027824 */ /* 0x040fe200078e00ff */
[----:B------:R-:W-:Y:S01]  /*4c60*/  CS2R R150, SRZ ;  /* 0x0000000000967805 */ /* 0x000fe2000001ff00 */
[----:B------:R-:W-:Y:S01]  /*4c70*/  IMAD.U32 R16, R153, 0x10000, RZ ;  /* 0x0001000099107824 */ /* 0x000fe200078e00ff */
[----:B------:R-:W-:Y:S02]  /*4c80*/  UMOV UR40, 0x400 ;  /* 0x0000040000287882 */ /* 0x000fe40000000000 */
[----:B------:R-:W1:Y:S01]  /*4c90*/  LDC R145, c[0x0][0x370] ;  /* 0x0000dc00ff917b82 */ /* 0x000e620000000800 */
[----:B------:R-:W-:Y:S01]  /*4ca0*/  ULEA UR40, UR37, UR40, 0x18 ;  /* 0x0000002825287291 */ /* 0x000fe2000f8ec0ff */
[----:B------:R-:W-:Y:S01]  /*4cb0*/  LOP3.LUT R5, R3, 0x40, RZ, 0xc0, !PT ;  /* 0x0000004003057812 */ /* 0x000fe200078ec0ff */
[----:B------:R-:W-:Y:S01]  /*4cc0*/  IMAD.SHL.U32 R146, R153, 0x2, RZ ;  /* 0x0000000299927824 */ /* 0x000fe200078e00ff */
[----:B------:R-:W-:Y:S01]  /*4cd0*/  LOP3.LUT R2, R2, 0x300, RZ, 0xc0, !PT ;  /* 0x0000030002027812 */ /* 0x000fe200078ec0ff */
[----:B------:R-:W-:Y:S01]  /*4ce0*/  IMAD.MOV.U32 R152, RZ, RZ, 0x1 ;  /* 0x00000001ff987424 */ /* 0x000fe200078e00ff */
[----:B------:R-:W-:Y:S01]  /*4cf0*/  LOP3.LUT R4, R5, 0x8, R4, 0xf8, !PT ;  /* 0x0000000805047812 */ /* 0x000fe200078ef804 */
[----:B------:R-:W-:Y:S01]  /*4d00*/  IMAD.MOV.U32 R81, RZ, RZ, RZ ;  /* 0x000000ffff517224 */ /* 0x000fe200078e00ff */
[----:B------:R-:W2:Y:S01]  /*4d10*/  LDC R78, c[0x0][0xb0c] ;  /* 0x0002c300ff4e7b82 */ /* 0x000ea20000000800 */
[--C-:B------:R-:W-:Y:S01]  /*4d20*/  LOP3.LUT R2, R2, 0x30, R3.reuse, 0xf8, !PT ;  /* 0x0000003002027812 */ /* 0x100fe200078ef803 */
[----:B------:R-:W-:Y:S01]  /*4d30*/  IMAD.MOV.U32 R155, RZ, RZ, RZ ;  /* 0x000000ffff9b7224 */ /* 0x000fe200078e00ff */
[----:B------:R-:W-:Y:S01]  /*4d40*/  LOP3.LUT R16, R16, 0x600000, RZ, 0xc0, !PT ;  /* 0x0060000010107812 */ /* 0x000fe200078ec0ff */
[----:B------:R-:W-:Y:S01]  /*4d50*/  IMAD.MOV.U32 R149, RZ, RZ, RZ ;  /* 0x000000ffff957224 */ /* 0x000fe200078e00ff */
[----:B------:R-:W-:Y:S01]  /*4d60*/  LOP3.LUT R146, R4, 0x8, R146, 0x78, !PT ;  /* 0x0000000804927812 */ /* 0x000fe200078e7892 */
[----:B------:R-:W4:Y:S01]  /*4d70*/  LDCU.64 UR48, c[0x0][0x348] ;  /* 0x00006900ff3077ac */ /* 0x000f220008000a00 */
[----:B------:R-:W-:Y:S01]  /*4d80*/  LOP3.LUT R2, R2, 0x80, R3, 0xf8, !PT ;  /* 0x0000008002027812 */ /* 0x000fe200078ef803 */
[----:B------:R-:W1:Y:S01]  /*4d90*/  LDC R143, c[0x0][0xb20] ;  /* 0x0002c800ff8f7b82 */ /* 0x000e620000000800 */
[----:B------:R-:W3:Y:S01]  /*4da0*/  LDS R0, [UR40+0x170] ;  /* 0x00017028ff007984 */ /* 0x000ee20008000800 */
[----:B------:R-:W-:Y:S01]  /*4db0*/  LOP3.LUT R153, R153, 0x60, RZ, 0xc0, !PT ;  /* 0x0000006099997812 */ /* 0x000fe200078ec0ff */
[----:B------:R-:W1:Y:S01]  /*4dc0*/  LDCU.64 UR38, c[0x0][0x888] ;  /* 0x00011100ff2677ac */ /* 0x000e620008000a00 */
[----:B------:R-:W-:Y:S01]  /*4dd0*/  LOP3.LUT R146, R2, R146, RZ, 0xfc, !PT ;  /* 0x0000009202927212 */ /* 0x000fe200078efcff */
[----:B------:R-:W-:-:S03]  /*4de0*/  UIADD3 UR43, UPT, UPT, UR40, 0x200, URZ ;  /* 0x00000200282b7890 */ /* 0x000fc6000fffe0ff */
[----:B------:R-:W1:Y:S01]  /*4df0*/  LDC R77, c[0x0][0xb30] ;  /* 0x0002cc00ff4d7b82 */ /* 0x000e620000000800 */
[----:B------:R-:W-:Y:S01]  /*4e00*/  UMOV UR42, URZ ;  /* 0x000000ff002a7c82 */ /* 0x000fe20008000000 */
[----:B------:R-:W-:-:S06]  /*4e10*/  UMOV UR41, URZ ;  /* 0x000000ff00297c82 */ /* 0x000fcc0008000000 */
[----:B------:R-:W1:Y:S08]  /*4e20*/  LDC.64 R136, c[0x0][0xb10] ;  /* 0x0002c400ff887b82 */ /* 0x000e700000000a00 */
[----:B------:R-:W1:Y:S08]  /*4e30*/  LDC.64 R74, c[0x0][0xb18] ;  /* 0x0002c600ff4a7b82 */ /* 0x000e700000000a00 */
[----:B------:R-:W1:Y:S08]  /*4e40*/  LDC.64 R132, c[0x0][0x888] ;  /* 0x00022200ff847b82 */ /* 0x000e700000000a00 */
[----:B------:R-:W1:Y:S01]  /*4e50*/  LDC.64 R72, c[0x0][0xb28] ;  /* 0x0002ca00ff487b82 */ /* 0x000e620000000a00 */
[----:B---3--:R-:W-:-:S07]  /*4e60*/  IMAD.IADD R16, R0, 0x1, R16 ;  /* 0x0000000100107824 */ /* 0x008fce00078e0210 */
[----:B------:R-:W3:Y:S08]  /*4e70*/  LDC.64 R134, c[0x0][0x890] ;  /* 0x00022400ff867b82 */ /* 0x000ef00000000a00 */
[----:B------:R-:W1:Y:S08]  /*4e80*/  LDC.64 R130, c[0x0][0x8b0] ;  /* 0x00022c00ff827b82 */ /* 0x000e700000000a00 */
[----:B------:R-:W1:Y:S08]  /*4e90*/  LDC.64 R128, c[0x0][0x8a8] ;  /* 0x00022a00ff807b82 */ /* 0x000e700000000a00 */
[----:B--2-4-:R-:W1:Y:S02]  /*4ea0*/  LDC R144, c[0x0][0x374] ;  /* 0x0000dd00ff907b82 */ /* 0x014e640000000800 */
.L_x_109:
[C---:B------:R-:W-:Y:S02]  /*4eb0*/  LEA R0, R155.reuse, UR40, 0x3 ;  /* 0x000000289b007c11 */ /* 0x040fe4000f8e18ff */
[----:B------:R-:W-:Y:S02]  /*4ec0*/  SHF.L.U32 R2, R150, 0x1f, RZ ;  /* 0x0000001f96027819 */ /* 0x000fe400000006ff */
[----:B------:R-:W-:Y:S02]  /*4ed0*/  LEA R20, R155, UR40, 0x4 ;  /* 0x000000289b147c11 */ /* 0x000fe4000f8e20ff */
[----:B------:R-:W2:Y:S02]  /*4ee0*/  SYNCS.PHASECHK.TRANS64.TRYWAIT P0, [R0+URZ+0xc0], R2 ;  /* 0x0000c002000075a7 */ /* 0x000ea400080011ff */
[----:B--2---:R-:W-:Y:S05]  /*4ef0*/  @!P0 BRA `(.L_x_84) ;  /* 0x0000003400888947 */ /* 0x004fea0003800000 */
.L_x_157:
[----:B------:R-:W4:Y:S01]  /*4f00*/  LDC.64 R10, c[0x0][0xb10] ;  /* 0x0002c400ff0a7b82 */ /* 0x000f220000000a00 */
[----:B------:R-:W3:Y:S01]  /*4f10*/  LDS.128 R20, [R20+0x150] ;  /* 0x0001500014147984 */ /* 0x000ee20000000c00 */
[----:B-1----:R-:W-:Y:S01]  /*4f20*/  ISETP.NE.AND P1, PT, R77, 0x1, PT ;  /* 0x000000014d00780c */ /* 0x002fe20003f25270 */
[----:B--2---:R-:W-:Y:S01]  /*4f30*/  VIADD R0, R0, 0xd0 ;  /* 0x000000d000007836 */ /* 0x004fe20000000000 */
[----:B------:R-:W-:Y:S04]  /*4f40*/  ISETP.GE.AND P0, PT, R76, 0x1, PT ;  /* 0x000000014c00780c */ /* 0x000fe80003f06270 */
[----:B------:R-:W1:Y:S01]  /*4f50*/  LDC.64 R8, c[0x0][0xb18] ;  /* 0x0002c600ff087b82 */ /* 0x000e620000000a00 */
[----:B------:R-:W-:Y:S01]  /*4f60*/  PRMT R0, RZ, 0x654, R0 ;  /* 0x00000654ff007816 */ /* 0x000fe20000000000 */
[----:B------:R-:W-:Y:S01]  /*4f70*/  @!PT LDS RZ, [RZ] ;  /* 0x00000000fffff984 */ /* 0x000fe20000000800 */
[----:B------:R-:W-:Y:S01]  /*4f80*/  @!PT LDS RZ, [RZ] ;  /* 0x00000000fffff984 */ /* 0x000fe20000000800 */
[----:B------:R-:W-:Y:S01]  /*4f90*/  @!PT LDS RZ, [RZ] ;  /* 0x00000000fffff984 */ /* 0x000fe20000000800 */
[----:B------:R-:W-:Y:S01]  /*4fa0*/  @!PT LDS RZ, [RZ] ;  /* 0x00000000fffff984 */ /* 0x000fe20000000800 */
[----:B------:R2:W-:Y:S06]  /*4fb0*/  MEMBAR.ALL.CTA ;  /* 0x0000000000007992 */ /* 0x0005ec0000008000 */
[----:B--2---:R-:W2:Y:S01]  /*4fc0*/  FENCE.VIEW.ASYNC.S ;  /* 0x00000000000073c6 */ /* 0x004ea20000000000 */
[----:B------:R-:W1:Y:S08]  /*4fd0*/  @!P1 LDC R12, c[0x0][0xb20] ;  /* 0x0002c800ff0c9b82 */ /* 0x000e700000000800 */
[----:B------:R-:W1:Y:S01]  /*4fe0*/  @!P1 LDC R7, c[0x0][0xb0c] ;  /* 0x0002c300ff079b82 */ /* 0x000e620000000800 */
[----:B--2---:R2:W-:Y:S01]  /*4ff0*/  SYNCS.ARRIVE.TRANS64.RED.A1T0 RZ, [R0+URZ], RZ ;  /* 0x000000ff00ff79a7 */ /* 0x0045e200081004ff */
[----:B---3--:R-:W-:Y:S04]  /*5000*/  LOP3.LUT P4, RZ, R22, 0x1, RZ, 0xc0, !PT ;  /* 0x0000000116ff7812 */ /* 0x008fe8000788c0ff */
[----:B------:R-:W-:Y:S09]  /*5010*/  P2R R154, PR, RZ, 0x10 ;  /* 0x00000010ff9a7803 */ /* 0x000ff20000000000 */
[----:B------:R-:W-:Y:S02]  /*5020*/  @P4 MOV R80, R20 ;  /* 0x0000001400504202 */ /* 0x000fe40000000f00 */
[----:B------:R-:W-:Y:S01]  /*5030*/  @P4 LOP3.LUT R79, R21, 0xffff, RZ, 0xc0, !PT ;  /* 0x0000ffff154f4812 */ /* 0x000fe200078ec0ff */
[----:B--2-4-:R-:W-:Y:S06]  /*5040*/  @!P0 BRA `(.L_x_85) ;  /* 0x0000000000a48947 */ /* 0x014fec0003800000 */
[----:B------:R-:W-:Y:S01]  /*5050*/  IMAD.HI.U32 R0, R144, R75, RZ ;  /* 0x0000004b90007227 */ /* 0x000fe200078e00ff */
[----:B------:R-:W-:Y:S02]  /*5060*/  ISETP.NE.AND P0, PT, R74, 0x1, PT ;  /* 0x000000014a00780c */ /* 0x000fe40003f05270 */
[----:B------:R-:W-:Y:S01]  /*5070*/  ISETP.NE.AND P2, PT, R76, 0x1, PT ;  /* 0x000000014c00780c */ /* 0x000fe20003f45270 */
[----:B------:R-:W-:Y:S01]  /*5080*/  IMAD.HI.U32 R4, R145, R136, RZ ;  /* 0x0000008891047227 */ /* 0x000fe200078e00ff */
[----:B------:R-:W-:Y:S02]  /*5090*/  SHF.R.U32.HI R0, RZ, R143, R0 ;  /* 0x0000008fff007219 */ /* 0x000fe40000011600 */
[----:B------:R-:W-:Y:S01]  /*50a0*/  ISETP.NE.AND P3, PT, R78, 0x1, PT ;  /* 0x000000014e00780c */ /* 0x000fe20003f65270 */
[----:B------:R-:W-:Y:S01]  /*50b0*/  IMAD.HI.U32 R6, R79, R75, RZ ;  /* 0x0000004b4f067227 */ /* 0x000fe200078e00ff */
[-C--:B------:R-:W-:Y:S02]  /*50c0*/  SHF.R.U32.HI R4, RZ, R137.reuse, R4 ;  /* 0x00000089ff047219 */ /* 0x080fe40000011604 */
[----:B------:R-:W-:Y:S01]  /*50d0*/  SEL R0, R144, R0, !P0 ;  /* 0x0000000090007207 */ /* 0x000fe20004000000 */
[----:B------:R-:W-:Y:S01]  /*50e0*/  IMAD.HI.U32 R5, R80, R136, RZ ;  /* 0x0000008850057227 */ /* 0x000fe200078e00ff */
[----:B------:R-:W-:Y:S03]  /*50f0*/  SEL R4, R145, R4, !P3 ;  /* 0x0000000491047207 */ /* 0x000fe60005800000 */
[-C--:B------:R-:W-:Y:S01]  /*5100*/  IMAD.HI.U32 R3, R0, R72.reuse, RZ ;  /* 0x0000004800037227 */ /* 0x080fe200078e00ff */
[----:B------:R-:W-:Y:S03]  /*5110*/  SHF.R.U32.HI R5, RZ, R137, R5 ;  /* 0x00000089ff057219 */ /* 0x000fe60000011605 */
[----:B------:R-:W-:Y:S01]  /*5120*/  IMAD.HI.U32 R2, R4, R72, RZ ;  /* 0x0000004804027227 */ /* 0x000fe200078e00ff */
[----:B------:R-:W-:Y:S02]  /*5130*/  @P2 SHF.R.U32.HI R0, RZ, R73, R3 ;  /* 0x00000049ff002219 */ /* 0x000fe40000011603 */
[----:B------:R-:W-:Y:S02]  /*5140*/  SHF.R.U32.HI R3, RZ, R143, R6 ;  /* 0x0000008fff037219 */ /* 0x000fe40000011606 */
[----:B------:R-:W-:Y:S01]  /*5150*/  @P2 SHF.R.U32.HI R4, RZ, R73, R2 ;  /* 0x00000049ff042219 */ /* 0x000fe20000011602 */
[----:B------:R-:W-:Y:S01]  /*5160*/  IMAD R0, R76, R0, RZ ;  /* 0x000000004c007224 */ /* 0x000fe200078e02ff */
[----:B------:R-:W-:Y:S02]  /*5170*/  SEL R3, R79, R3, !P0 ;  /* 0x000000034f037207 */ /* 0x000fe40004000000 */
[----:B------:R-:W-:Y:S01]  /*5180*/  SEL R2, R80, R5, !P3 ;  /* 0x0000000550027207 */ /* 0x000fe20005800000 */
[----:B------:R-:W-:Y:S01]  /*5190*/  IMAD R5, R76, R4, RZ ;  /* 0x000000044c057224 */ /* 0x000fe200078e02ff */
[C---:B------:R-:W-:Y:S01]  /*51a0*/  ISETP.GE.AND P0, PT, R3.reuse, R0, PT ;  /* 0x000000000300720c */ /* 0x040fe20003f06270 */
[C---:B------:R-:W-:Y:S03]  /*51b0*/  IMAD.HI.U32 R0, R3.reuse, R72, RZ ;  /* 0x0000004803007227 */ /* 0x040fe600078e00ff */
[C---:B------:R-:W-:Y:S02]  /*51c0*/  ISETP.GE.OR P0, PT, R2.reuse, R5, P0 ;  /* 0x000000050200720c */ /* 0x040fe40000706670 */
[----:B------:R-:W-:Y:S04]  /*51d0*/  SHF.R.U32.HI R0, RZ, R73, R0 ;  /* 0x00000049ff007219 */ /* 0x000fe80000011600 */
[C---:B------:R-:W-:Y:S05]  /*51e0*/  SEL R6, R3.reuse, R0, !P2 ;  /* 0x0000000003067207 */ /* 0x040fea0005000000 */
        /* <DEDUP_REMOVED lines=14> */
[----:B------:R-:W-:Y:S07]  /*52d0*/  IMAD R79, R3, R74, R79 ;  /* 0x0000004a034f7224 */ /* 0x000fee00078e024f */
.L_x_85:
[----:B------:R-:W-:Y:S01]  /*52e0*/  @!P1 IMAD.HI.U32 R0, R80, R10, RZ ;  /* 0x0000000a50009227 */ /* 0x000fe200078e00ff */
[----:B-1----:R-:W-:Y:S01]  /*52f0*/  @!P1 ISETP.NE.AND P0, PT, R8, 0x1, PT ;  /* 0x000000010800980c */ /* 0x002fe20003f05270 */
[----:B------:R-:W-:Y:S01]  /*5300*/  ULOP3.LUT UP0, URZ, UR43, 0x90, URZ, 0xc0, !UPT ;  /* 0x000000902bff7892 */ /* 0x000fe2000f80c0ff */
[----:B------:R-:W-:Y:S01]  /*5310*/  @!P1 ISETP.NE.AND P2, PT, R7, 0x1, PT ;  /* 0x000000010700980c */ /* 0x000fe20003f45270 */
[----:B------:R-:W-:Y:S01]  /*5320*/  @!P1 IMAD.HI.U32 R2, R79, R9, RZ ;  /* 0x000000094f029227 */ /* 0x000fe200078e00ff */
[----:B------:R-:W-:Y:S02]  /*5330*/  @!P1 SHF.R.U32.HI R0, RZ, R11, R0 ;  /* 0x0000000bff009219 */ /* 0x000fe40000011600 */
[----:B------:R-:W-:Y:S01]  /*5340*/  @P4 SHF.R.U32.HI R148, RZ, 0x10, R21 ;  /* 0x00000010ff944819 */ /* 0x000fe20000011615 */
[----:B------:R-:W-:Y:S01]  /*5350*/  VIADD R155, R155, 0x1 ;  /* 0x000000019b9b7836 */ /* 0x000fe20000000000 */
[----:B------:R-:W-:Y:S02]  /*5360*/  @!P1 SHF.R.U32.HI R2, RZ, R12, R2 ;  /* 0x0000000cff029219 */ /* 0x000fe40000011602 */
[----:B------:R-:W-:Y:S02]  /*5370*/  @!P1 SEL R3, R80, R0, !P2 ;  /* 0x0000000050039207 */ /* 0x000fe40005000000 */
[----:B------:R-:W-:Y:S05]  /*5380*/  @!P1 SEL R2, R79, R2, !P0 ;  /* 0x000000024f029207 */ /* 0x000fea0004000000 */
[----:B------:R-:W-:Y:S02]  /*5390*/  @!P1 IMAD.IADD R0, R2, 0x1, -R3 ;  /* 0x0000000102009824 */ /* 0x000fe400078e0a03 */
[----:B------:R-:W-:Y:S02]  /*53a0*/  @!P1 IMAD.IADD R2, R3, 0x1, -R2 ;  /* 0x0000000103029824 */ /* 0x000fe400078e0a02 */
[----:B------:R-:W-:Y:S02]  /*53b0*/  @!P1 IMAD R80, R0, R7, R80 ;  /* 0x0000000700509224 */ /* 0x000fe400078e0250 */
[----:B------:R-:W-:Y:S01]  /*53c0*/  @!P1 IMAD R79, R2, R8, R79 ;  /* 0x00000008024f9224 */ /* 0x000fe200078e024f */
[----:B------:R-:W-:Y:S06]  /*53d0*/  BRA.U !UP0, `(.L_x_86) ;  /* 0x00000001087c7547 */ /* 0x000fec000b800000 */
[----:B------:R-:W1:Y:S01]  /*53e0*/  LDCU.64 UR8, c[0x4][0x80] ;  /* 0x01001000ff0877ac */ /* 0x000e620008000a00 */
[----:B------:R-:W-:Y:S01]  /*53f0*/  MOV R2, 0x0 ;  /* 0x0000000000027802 */ /* 0x000fe20000000f00 */
[----:B------:R-:W-:Y:S02]  /*5400*/  HFMA2 R12, -RZ, RZ, 0, 5.9604644775390625e-08 ;  /* 0x00000001ff0c7431 */ /* 0x000fe400000001ff */
[----:B------:R-:W-:Y:S01]  /*5410*/  IMAD.MOV.U32 R8, RZ, RZ, 0x70 ;  /* 0x00000070ff087424 */ /* 0x000fe200078e00ff */
[----:B------:R2:W3:Y:S01]  /*5420*/  LDC.64 R14, c[0x4][R2] ;  /* 0x01000000020e7b82 */ /* 0x0004e20000000a00 */
[----:B------:R-:W4:Y:S01]  /*5430*/  LDCU.64 UR6, c[0x4][0x88] ;  /* 0x01001100ff0677ac */ /* 0x000f220008000a00 */
[----:B------:R-:W-:Y:S01]  /*5440*/  IMAD.MOV.U32 R13, RZ, RZ, RZ ;  /* 0x000000ffff0d7224 */ /* 0x000fe200078e00ff */
[----:B------:R-:W2:Y:S01]  /*5450*/  LDCU.64 UR4, c[0x4][0x8] ;  /* 0x01000100ff0477ac */ /* 0x000ea20008000a00 */
[----:B-1----:R-:W-:Y:S01]  /*5460*/  MOV R5, UR9 ;  /* 0x0000000900057c02 */ /* 0x002fe20008000f00 */
[----:B------:R-:W-:Y:S01]  /*5470*/  IMAD.U32 R4, RZ, RZ, UR8 ;  /* 0x00000008ff047e24 */ /* 0x000fe2000f8e00ff */
[----:B----4-:R-:W-:Y:S01]  /*5480*/  MOV R7, UR7 ;  /* 0x0000000700077c02 */ /* 0x010fe20008000f00 */
[----:B------:R-:W-:Y:S01]  /*5490*/  IMAD.U32 R6, RZ, RZ, UR6 ;  /* 0x00000006ff067e24 */ /* 0x000fe2000f8e00ff */
[----:B--2---:R-:W-:Y:S01]  /*54a0*/  MOV R11, UR5 ;  /* 0x00000005000b7c02 */ /* 0x004fe20008000f00 */
[----:B------:R-:W-:Y:S02]  /*54b0*/  IMAD.U32 R10, RZ, RZ, UR4 ;  /* 0x00000004ff0a7e24 */ /* 0x000fe4000f8e00ff */
[----:B------:R-:W-:Y:S07]  /*54c0*/  LEPC R20, `(.L_x_87) ;  /* 0x000000001014794e */ /* 0x000fee0000000000 */
[----:B---3-5:R-:W-:Y:S05]  /*54d0*/  CALL.ABS.NOINC R14 ;  /* 0x000000000e007343 */ /* 0x028fea0003c00000 */
.L_x_87:
[----:B------:R-:W1:Y:S01]  /*54e0*/  LDCU.64 UR8, c[0x4][0x80] ;  /* 0x01001000ff0877ac */ /* 0x000e620008000a00 */
[----:B------:R-:W2:Y:S01]  /*54f0*/  LDC.64 R2, c[0x4][R2] ;  /* 0x0100000002027b82 */ /* 0x000ea20000000a00 */
[----:B------:R-:W-:Y:S02]  /*5500*/  HFMA2 R12, -RZ, RZ, 0, 5.9604644775390625e-08 ;  /* 0x00000001ff0c7431 */ /* 0x000fe400000001ff */
[----:B------:R-:W-:Y:S02]  /*5510*/  IMAD.MOV.U32 R8, RZ, RZ, 0x70 ;  /* 0x00000070ff087424 */ /* 0x000fe400078e00ff */
[----:B------:R-:W-:Y:S01]  /*5520*/  IMAD.MOV.U32 R13, RZ, RZ, RZ ;  /* 0x000000ffff0d7224 */ /* 0x000fe200078e00ff */
[----:B------:R-:W3:Y:S01]  /*5530*/  LDCU.64 UR6, c[0x4][0x88] ;  /* 0x01001100ff0677ac */ /* 0x000ee20008000a00 */
[----:B------:R-:W4:Y:S01]  /*5540*/  LDCU.64 UR4, c[0x4][0x8] ;  /* 0x01000100ff0477ac */ /* 0x000f220008000a00 */
[----:B-1----:R-:W-:Y:S02]  /*5550*/  MOV R4, UR8 ;  /* 0x0000000800047c02 */ /* 0x002fe40008000f00 */
[----:B------:R-:W-:Y:S02]  /*5560*/  MOV R5, UR9 ;  /* 0x0000000900057c02 */ /* 0x000fe40008000f00 */
[----:B---3--:R-:W-:Y:S01]  /*5570*/  MOV R7, UR7 ;  /* 0x0000000700077c02 */ /* 0x008fe20008000f00 */
[----:B------:R-:W-:Y:S01]  /*5580*/  IMAD.U32 R6, RZ, RZ, UR6 ;  /* 0x00000006ff067e24 */ /* 0x000fe2000f8e00ff */
[----:B----4-:R-:W-:Y:S01]  /*5590*/  MOV R11, UR5 ;  /* 0x00000005000b7c02 */ /* 0x010fe20008000f00 */
[----:B------:R-:W-:Y:S02]  /*55a0*/  IMAD.U32 R10, RZ, RZ, UR4 ;  /* 0x00000004ff0a7e24 */ /* 0x000fe4000f8e00ff */
[----:B------:R-:W-:Y:S07]  /*55b0*/  LEPC R20, `(.L_x_86) ;  /* 0x000000001014794e */ /* 0x000fee0000000000 */
[----:B--2---:R-:W-:Y:S05]  /*55c0*/  CALL.ABS.NOINC R2 ;  /* 0x0000000002007343 */ /* 0x004fea0003c00000 */
.L_x_86:
[----:B------:R-:W-:Y:S01]  /*55d0*/  ISETP.NE.U32.AND P2, PT, R134, RZ, PT ;  /* 0x000000ff8600720c */ /* 0x000fe20003f45070 */
[----:B------:R-:W-:Y:S01]  /*55e0*/  UISETP.NE.AND UP1, UPT, UR44, URZ, UPT ;  /* 0x000000ff2c00728c */ /* 0x000fe2000bf25270 */
[----:B------:R-:W-:Y:S02]  /*55f0*/  ISETP.NE.U32.AND P4, PT, R130, RZ, PT ;  /* 0x000000ff8200720c */ /* 0x000fe40003f85070 */
[----:B------:R-:W-:Y:S02]  /*5600*/  ISETP.NE.AND.EX P2, PT, R135, RZ, PT, P2 ;  /* 0x000000ff8700720c */ /* 0x000fe40003f45320 */
[----:B------:R-:W-:Y:S02]  /*5610*/  PLOP3.LUT P1, PT, PT, PT, PT, 0x8, 0x80 ;  /* 0x000000000080781c */ /* 0x000fe40003f2e170 */
[----:B------:R-:W-:Y:S02]  /*5620*/  PLOP3.LUT P0, PT, PT, PT, UP1, 0x80, 0x8 ;  /* 0x000000000008781c */ /* 0x000fe40003f0f018 */
[----:B------:R-:W-:Y:S02]  /*5630*/  ISETP.NE.AND.EX P4, PT, R131, RZ, PT, P4 ;  /* 0x000000ff8300720c */ /* 0x000fe40003f85340 */
[----:B------:R-:W1:Y:S09]  /*5640*/  @UP1 LDCU.64 UR4, c[0x0][0x888] ;  /* 0x00011100ff0417ac */ /* 0x000e720008000a00 */
[----:B------:R-:W-:Y:S01]  /*5650*/  @P0 PLOP3.LUT P1, PT, P2, PT, PT, 0x80, 0x8 ;  /* 0x000000000008081c */ /* 0x000fe2000172f070 */
[----:B-1----:R-:W-:Y:S04]  /*5660*/  @UP1 UISETP.NE.U32.AND UP0, UPT, UR4, URZ, UPT ;  /* 0x000000ff0400128c */ /* 0x002fe8000bf05070 */
[----:B------:R-:W-:Y:S04]  /*5670*/  @UP1 UISETP.NE.AND.EX UP0, UPT, UR5, URZ, UPT, UP0 ;  /* 0x000000ff0500128c */ /* 0x000fe8000bf05300 */
[----:B------:R-:W-:Y:S01]  /*5680*/  @UP1 USEL UR4, URZ, 0xffffffff, UP0 ;  /* 0xffffffffff041887 */ /* 0x000fe20008000000 */
[----:B------:R-:W-:Y:S11]  /*5690*/  @!P2 BRA `(.L_x_88) ;  /* 0x00000000002ca947 */ /* 0x000ff60003800000 */
[----:B------:R-:W-:Y:S01]  /*56a0*/  ISETP.NE.U32.AND P3, PT, R132, RZ, PT ;  /* 0x000000ff8400720c */ /* 0x000fe20003f65070 */
[----:B------:R-:W-:Y:S03]  /*56b0*/  IMAD.MOV.U32 R142, RZ, RZ, 0x1 ;  /* 0x00000001ff8e7424 */ /* 0x000fe600078e00ff */
[----:B------:R-:W-:Y:S11]  /*56c0*/  ISETP.NE.AND.EX P3, PT, R133, RZ, PT, P3 ;  /* 0x000000ff8500720c */ /* 0x000ff60003f65330 */
[----:B------:R-:W-:Y:S02]  /*56d0*/  @!UPT UIADD3 URZ, UPT, UPT, URZ, URZ, URZ ;  /* 0x000000fffffff290 */ /* 0x000fe4000fffe0ff */
[----:B------:R-:W1:Y:S01]  /*56e0*/  @P3 LDC.64 R2, c[0x0][0x888] ;  /* 0x00022200ff023b82 */ /* 0x000e620000000a00 */
[----:B------:R-:W-:Y:S04]  /*56f0*/  @P3 IMAD R0, R134, UR36, RZ ;  /* 0x0000002486003c24 */ /* 0x000fe8000f8e02ff */
[----:B-1----:R-:W-:Y:S04]  /*5700*/  @P3 IMAD.WIDE R2, R0, 0x4, R2 ;  /* 0x0000000400023825 */ /* 0x002fe800078e0202 */
[----:B------:R-:W-:Y:S01]  /*5710*/  HFMA2 R0, -RZ, RZ, 0, 5.9604644775390625e-08 ;  /* 0x00000001ff007431 */ /* 0x000fe200000001ff */
[----:B-----5:R1:W5:Y:S04]  /*5720*/  @P3 LDG.E R83, desc[UR46][R2.64] ;  /* 0x0000002e02533981 */ /* 0x020368000c1e1900 */
[----:B------:R-:W-:Y:S01]  /*5730*/  @!P3 PRMT R142, R0, 0x7610, R142 ;  /* 0x00007610008eb816 */ /* 0x000fe2000000008e */
[----:B-1----:R-:W2:Y:S06]  /*5740*/  @!P3 LDC R83, c[0x0][0x880] ;  /* 0x00022000ff53bb82 */ /* 0x002eac0000000800 */
.L_x_88:
[----:B------:R-:W-:Y:S05]  /*5750*/  @!P4 BRA `(.L_x_89) ;  /* 0x000000000020c947 */ /* 0x000fea0003800000 */
[----:B------:R-:W-:Y:S04]  /*5760*/  ISETP.NE.U32.AND P3, PT, R128, RZ, PT ;  /* 0x000000ff8000720c */ /* 0x000fe80003f65070 */
[----:B------:R-:W-:Y:S11]  /*5770*/  ISETP.NE.AND.EX P3, PT, R129, RZ, PT, P3 ;  /* 0x000000ff8100720c */ /* 0x000ff60003f65330 */
[----:B------:R-:W-:Y:S02]  /*5780*/  @!UPT UIADD3 URZ, UPT, UPT, URZ, URZ, URZ ;  /* 0x000000fffffff290 */ /* 0x000fe4000fffe0ff */
[----:B------:R-:W1:Y:S01]  /*5790*/  @P3 LDC.64 R2, c[0x0][0x8a8] ;  /* 0x00022a00ff023b82 */ /* 0x000e620000000a00 */
[----:B------:R-:W-:Y:S04]  /*57a0*/  @P3 IMAD R0, R130, UR36, RZ ;  /* 0x0000002482003c24 */ /* 0x000fe8000f8e02ff */
[----:B-1----:R-:W-:Y:S05]  /*57b0*/  @P3 IMAD.WIDE R2, R0, 0x4, R2 ;  /* 0x0000000400023825 */ /* 0x002fea00078e0202 */
[----:B-----5:R1:W5:Y:S02]  /*57c0*/  @P3 LDG.E R82, desc[UR46][R2.64] ;  /* 0x0000002e02523981 */ /* 0x020364000c1e1900 */
[----:B-1----:R-:W3:Y:S02]  /*57d0*/  @!P3 LDC R82, c[0x0][0x8a0] ;  /* 0x00022800ff52bb82 */ /* 0x002ee40000000800 */
.L_x_89:
[----:B--2--5:R-:W-:Y:S01]  /*57e0*/  @P0 FSETP.NEU.AND P4, PT, R83, RZ, PT ;  /* 0x000000ff5300020b */ /* 0x024fe20003f8d000 */
[----:B------:R-:W-:Y:S01]  /*57f0*/  IMAD.U32 R0, RZ, RZ, UR4 ;  /* 0x00000004ff007e24 */ /* 0x000fe2000f8e00ff */
[----:B------:R-:W-:Y:S01]  /*5800*/  @P0 LOP3.LUT P3, RZ, R142, 0xff, RZ, 0xc0, !PT ;  /* 0x000000ff8eff0812 */ /* 0x000fe2000786c0ff */
[----:B------:R-:W-:Y:S01]  /*5810*/  BSSY B1, `(.L_x_90) ;  /* 0x0000048000017945 */ /* 0x000fe20003800000 */
[----:B------:R-:W-:Y:S02]  /*5820*/  @P0 SEL R2, RZ, 0xffffffff, P4 ;  /* 0xffffffffff020807 */ /* 0x000fe40002000000 */
[----:B------:R-:W-:Y:S02]  /*5830*/  CS2R R126, SRZ ;  /* 0x00000000007e7805 */ /* 0x000fe4000001ff00 */
[----:B------:R-:W-:Y:S02]  /*5840*/  LEA R17, R81, UR40, 0x3 ;  /* 0x0000002851117c11 */ /* 0x000fe4000f8e18ff */
[----:B------:R-:W-:Y:S02]  /*5850*/  CS2R R124, SRZ ;  /* 0x00000000007c7805 */ /* 0x000fe4000001ff00 */
[----:B------:R-:W-:Y:S01]  /*5860*/  @P1 SEL R2, R0, R2, !P3 ;  /* 0x0000000200021207 */ /* 0x000fe20005800000 */
[----:B------:R-:W-:Y:S01]  /*5870*/  IMAD.U32 R0, RZ, RZ, UR42 ;  /* 0x0000002aff007e24 */ /* 0x000fe2000f8e00ff */
[----:B------:R-:W-:Y:S02]  /*5880*/  PLOP3.LUT P4, PT, PT, PT, PT, 0x8, 0x80 ;  /* 0x000000000080781c */ /* 0x000fe40003f8e170 */
[----:B------:R-:W-:Y:S02]  /*5890*/  CS2R R118, SRZ ;  /* 0x0000000000767805 */ /* 0x000fe4000001ff00 */
[----:B------:R-:W-:Y:S02]  /*58a0*/  @P0 LOP3.LUT R2, R2, 0x1, RZ, 0xc0, !PT ;  /* 0x0000000102020812 */ /* 0x000fe400078ec0ff */
[----:B------:R-:W-:Y:S02]  /*58b0*/  CS2R R116, SRZ ;  /* 0x0000000000747805 */ /* 0x000fe4000001ff00 */
[----:B------:R-:W-:Y:S02]  /*58c0*/  LEA R0, R0, UR40, 0x3 ;  /* 0x0000002800007c11 */ /* 0x000fe4000f8e18ff */
[----:B------:R-:W-:Y:S02]  /*58d0*/  CS2R R110, SRZ ;  /* 0x00000000006e7805 */ /* 0x000fe4000001ff00 */
[----:B------:R-:W-:Y:S02]  /*58e0*/  ISETP.NE.U32.OR P5, PT, R2, 0x1, !P0 ;  /* 0x000000010200780c */ /* 0x000fe400047a5470 */
[----:B------:R-:W-:Y:S02]  /*58f0*/  CS2R R108, SRZ ;  /* 0x00000000006c7805 */ /* 0x000fe4000001ff00 */
[----:B------:R-:W-:Y:S02]  /*5900*/  LOP3.LUT R2, R152, 0x1, RZ, 0x3c, !PT ;  /* 0x0000000198027812 */ /* 0x000fe400078e3cff */
[----:B------:R-:W-:Y:S02]  /*5910*/  CS2R R102, SRZ ;  /* 0x0000000000667805 */ /* 0x000fe4000001ff00 */
[----:B------:R-:W-:Y:S02]  /*5920*/  P2R R156, PR, RZ, 0x20 ;  /* 0x00000020ff9c7803 */ /* 0x000fe40000000000 */
[----:B------:R-:W-:Y:S02]  /*5930*/  CS2R R100, SRZ ;  /* 0x0000000000647805 */ /* 0x000fe4000001ff00 */
[----:B------:R-:W-:Y:S02]  /*5940*/  CS2R R94, SRZ ;  /* 0x00000000005e7805 */ /* 0x000fe4000001ff00 */
[----:B------:R-:W-:Y:S02]  /*5950*/  CS2R R92, SRZ ;  /* 0x00000000005c7805 */ /* 0x000fe4000001ff00 */
[----:B------:R-:W-:Y:S02]  /*5960*/  CS2R R86, SRZ ;  /* 0x0000000000567805 */ /* 0x000fe4000001ff00 */
[----:B------:R-:W-:Y:S02]  /*5970*/  CS2R R84, SRZ ;  /* 0x0000000000547805 */ /* 0x000fe4000001ff00 */
[----:B------:R-:W-:Y:S02]  /*5980*/  CS2R R90, SRZ ;  /* 0x00000000005a7805 */ /* 0x000fe4000001ff00 */
[----:B------:R-:W-:Y:S02]  /*5990*/  CS2R R88, SRZ ;  /* 0x0000000000587805 */ /* 0x000fe4000001ff00 */
[----:B------:R-:W-:Y:S04]  /*59a0*/  @P5 SHF.L.U32 R3, R2, 0x1f, RZ ;  /* 0x0000001f02035819 */ /* 0x000fe800000006ff */
[----:B------:R1:W2:Y:S02]  /*59b0*/  @P5 SYNCS.PHASECHK.TRANS64.TRYWAIT P0, [R0+URZ+0x90], R3 ;  /* 0x00009003000055a7 */ /* 0x0002a400080011ff */
[----:B-1----:R-:W-:Y:S04]  /*59c0*/  SHF.L.U32 R3, R151, 0x1f, RZ ;  /* 0x0000001f97037819 */ /* 0x002fe800000006ff */
[----:B------:R1:W4:Y:S01]  /*59d0*/  SYNCS.PHASECHK.TRANS64.TRYWAIT P3, [R17+URZ+0xe0], R3 ;  /* 0x0000e003110075a7 */ /* 0x00032200080611ff */
[----:B--2---:R-:W-:Y:S01]  /*59e0*/  @P5 PLOP3.LUT P4, PT, P0, PT, PT, 0x8, 0x80 ;  /* 0x000000000080581c */ /* 0x004fe2000078e170 */
[----:B------:R-:W-:Y:S01]  /*59f0*/  @!UPT UIADD3 URZ, UPT, UPT, URZ, URZ, URZ ;  /* 0x000000fffffff290 */ /* 0x000fe2000fffe0ff */
[----:B-1----:R-:W-:Y:S11]  /*5a00*/  @!P5 BRA `(.L_x_91) ;  /* 0x0000000000a0d947 */ /* 0x002ff60003800000 */
[----:B------:R-:W-:Y:S01]  /*5a10*/  ISETP.NE.U32.AND P0, PT, RZ, UR38, PT ;  /* 0x00000026ff007c0c */ /* 0x000fe2000bf05070 */
[----:B------:R-:W-:Y:S01]  /*5a20*/  BSSY B0, `(.L_x_92) ;  /* 0x000000d000007945 */ /* 0x000fe20003800000 */
[----:B------:R-:W-:Y:S02]  /*5a30*/  FSETP.NEU.AND P1, PT, R83, RZ, PT ;  /* 0x000000ff5300720b */ /* 0x000fe40003f2d000 */
[----:B------:R-:W-:Y:S02]  /*5a40*/  ISETP.NE.AND.EX P0, PT, RZ, UR39, PT, P0 ;  /* 0x00000027ff007c0c */ /* 0x000fe4000bf05300 */
[----:B------:R-:W-:Y:S02]  /*5a50*/  SEL R5, RZ, 0xffffffff, P1 ;  /* 0xffffffffff057807 */ /* 0x000fe40000800000 */
[----:B------:R-:W-:Y:S02]  /*5a60*/  LOP3.LUT P1, RZ, R142, 0xff, RZ, 0xc0, !PT ;  /* 0x000000ff8eff7812 */ /* 0x000fe4000782c0ff */
[----:B------:R-:W-:Y:S04]  /*5a70*/  SEL R4, RZ, 0xffffffff, P0 ;  /* 0xffffffffff047807 */ /* 0x000fe80000000000 */
[----:B------:R-:W-:Y:S01]  /*5a80*/  @P2 SEL R5, R4, R5, !P1 ;  /* 0x0000000504052207 */ /* 0x000fe20004800000 */
[----:B------:R-:W-:Y:S03]  /*5a90*/  IMAD.U32 R4, RZ, RZ, UR42 ;  /* 0x0000002aff047e24 */ /* 0x000fe6000f8e00ff */
[----:B------:R-:W-:Y:S01]  /*5aa0*/  LOP3.LUT R5, R5, 0x1, RZ, 0xc0, !PT ;  /* 0x0000000105057812 */ /* 0x000fe200078ec0ff */
[----:B------:R-:W-:Y:S06]  /*5ab0*/  @!P4 BRA `(.L_x_93) ;  /* 0x00000000000cc947 */ /* 0x000fec0003800000 */
[----:B------:R-:W-:Y:S04]  /*5ac0*/  SHF.L.U32 R2, R2, 0x1f, RZ ;  /* 0x0000001f02027819 */ /* 0x000fe800000006ff */
[----:B------:R-:W1:Y:S02]  /*5ad0*/  SYNCS.PHASECHK.TRANS64.TRYWAIT P0, [R0+URZ+0x90], R2 ;  /* 0x00009002000075a7 */ /* 0x000e6400080011ff */
[----:B-1----:R-:W-:Y:S05]  /*5ae0*/  @!P0 BRA `(.L_x_94) ;  /* 0x0000002800a08947 */ /* 0x002fea0003800000 */
.L_x_93:
[----:B------:R-:W-:Y:S05]  /*5af0*/  BSYNC B0 ;  /* 0x0000000000007941 */ /* 0x000fea0003800000 */
.L_x_92:
[----:B------:R-:W-:Y:S02]  /*5b00*/  ISETP.NE.U32.AND P0, PT, R5, 0x1, PT ;  /* 0x000000010500780c */ /* 0x000fe40003f05070 */
[----:B------:R-:W-:Y:S02]  /*5b10*/  CS2R R90, SRZ ;  /* 0x00000000005a7805 */ /* 0x000fe4000001ff00 */
        /* <DEDUP_REMOVED lines=10> */
[----:B------:R-:W-:Y:S01]  /*5bc0*/  CS2R R116, SRZ ;  /* 0x0000000000747805 */ /* 0x000fe2000001ff00 */
[----:B-1----:R-:W-:Y:S01]  /*5bd0*/  @P0 IMAD R0, R4, 0x1c00, R146 ;  /* 0x00001c0004000824 */ /* 0x002fe200078e0292 */
[----:B------:R-:W-:Y:S01]  /*5be0*/  CS2R R124, SRZ ;  /* 0x00000000007c7805 */ /* 0x000fe2000001ff00 */
[----:B------:R-:W-:Y:S01]  /*5bf0*/  IMAD.MOV.U32 R126, RZ, RZ, RZ ;  /* 0x000000ffff7e7224 */ /* 0x000fe200078e00ff */
[----:B------:R-:W-:Y:S05]  /*5c00*/  @P0 WARPSYNC.ALL ;  /* 0x0000000000000948 */ /* 0x000fea0003800000 */
[----:B------:R-:W-:Y:S05]  /*5c10*/  @P0 LEA R0, R0, UR40, 0x1 ;  /* 0x0000002800000c11 */ /* 0x000fea000f8e08ff */
[----:B------:R1:W2:Y:S04]  /*5c20*/  @P0 LDSM.16.M88.4 R88, [R0+0x200] ;  /* 0x000200000058083b */ /* 0x0002a80000000200 */
[----:B------:R1:W1:Y:S04]  /*5c30*/  @P0 LDSM.16.M88.4 R84, [R0+0xa00] ;  /* 0x000a00000054083b */ /* 0x0002680000000200 */
[----:B------:R1:W1:Y:S04]  /*5c40*/  @P0 LDSM.16.M88.4 R92, [R0+0x1200] ;  /* 0x00120000005c083b */ /* 0x0002680000000200 */
[----:B------:R1:W1:Y:S04]  /*5c50*/  @P0 LDSM.16.M88.4 R100, [R0+0x1a00] ;  /* 0x001a00000064083b */ /* 0x0002680000000200 */
[----:B------:R1:W1:Y:S04]  /*5c60*/  @P0 LDSM.16.M88.4 R108, [R0+0x2200] ;  /* 0x00220000006c083b */ /* 0x0002680000000200 */
[----:B------:R1:W1:Y:S04]  /*5c70*/  @P0 LDSM.16.M88.4 R116, [R0+0x2a00] ;  /* 0x002a00000074083b */ /* 0x0002680000000200 */
[----:B------:R1:W1:Y:S02]  /*5c80*/  @P0 LDSM.16.M88.4 R124, [R0+0x3200] ;  /* 0x00320000007c083b */ /* 0x0002640000000200 */
.L_x_91:
[----:B------:R-:W-:Y:S05]  /*5c90*/  BSYNC B1 ;  /* 0x0000000000017941 */ /* 0x000fea0003800000 */
.L_x_90:
[C---:B------:R-:W-:Y:S04]  /*5ca0*/  LEA.HI R2, R81.reuse, R81, RZ, 0x1 ;  /* 0x0000005151027211 */ /* 0x040fe800078f08ff */
[----:B-1----:R-:W-:Y:S02]  /*5cb0*/  SHF.R.U32.HI R0, RZ, 0x1, R2 ;  /* 0x00000001ff007819 */ /* 0x002fe40000011602 */
[----:B------:R-:W-:Y:S03]  /*5cc0*/  LOP3.LUT R2, R2, 0xffe, RZ, 0xc0, !PT ;  /* 0x00000ffe02027812 */ /* 0x000fe600078ec0ff */
[----:B------:R-:W-:Y:S02]  /*5cd0*/  IMAD R0, R0, 0x70, R16 ;  /* 0x0000007000007824 */ /* 0x000fe400078e0210 */
[----:B------:R-:W-:Y:S04]  /*5ce0*/  IMAD.IADD R2, R81, 0x1, -R2 ;  /* 0x0000000151027824 */ /* 0x000fe800078e0a02 */
[----:B------:R-:W-:Y:S05]  /*5cf0*/  IMAD R2, R2, 0x100000, R0 ;  /* 0x0010000002027824 */ /* 0x000fea00078e0200 */
[----:B------:R-:W-:Y:S04]  /*5d00*/  SHF.R.U32.HI R0, RZ, 0x15, R2 ;  /* 0x00000015ff007819 */ /* 0x000fe80000011602 */
[----:B------:R-:W-:Y:S01]  /*5d10*/  LOP3.LUT P0, RZ, R0, 0x3, R147, 0x48, !PT ;  /* 0x0000000300ff7812 */ /* 0x000fe20007804893 */
[----:B------:R-:W-:Y:S01]  /*5d20*/  @!UPT UIADD3 URZ, UPT, UPT, URZ, URZ, URZ ;  /* 0x000000fffffff290 */ /* 0x000fe2000fffe0ff */
[----:B----4-:R-:W-:Y:S11]  /*5d30*/  @P3 BRA `(.L_x_95) ;  /* 0x0000000000083947 */ /* 0x010ff60003800000 */
[----:B------:R-:W1:Y:S02]  /*5d40*/  SYNCS.PHASECHK.TRANS64.TRYWAIT P1, [R17+URZ+0xe0], R3 ;  /* 0x0000e003110075a7 */ /* 0x000e6400080211ff */
[----:B-1----:R-:W-:Y:S05]  /*5d50*/  @!P1 BRA `(.L_x_96) ;  /* 0x0000002800189947 */ /* 0x002fea0003800000 */
.L_x_95:
[----:B------:R-:W-:Y:S05]  /*5d60*/  @!P0 BRA `(.L_x_97) ;  /* 0x0000000000408947 */ /* 0x000fea0003800000 */
[----:B------:R-:W4:Y:S01]  /*5d70*/  LDCU.64 UR8, c[0x4][0x70] ;  /* 0x01000e00ff0877ac */ /* 0x000f220008000a00 */
[----:B------:R-:W-:Y:S01]  /*5d80*/  MOV R15, 0x0 ;  /* 0x00000000000f7802 */ /* 0x000fe20000000f00 */
[----:B------:R-:W-:Y:S02]  /*5d90*/  HFMA2 R12, -RZ, RZ, 0, 5.9604644775390625e-08 ;  /* 0x00000001ff0c7431 */ /* 0x000fe400000001ff */
[----:B------:R-:W-:Y:S02]  /*5da0*/  IMAD.MOV.U32 R8, RZ, RZ, 0x192 ;  /* 0x00000192ff087424 */ /* 0x000fe400078e00ff */
[----:B------:R-:W-:Y:S01]  /*5db0*/  IMAD.MOV.U32 R13, RZ, RZ, RZ ;  /* 0x000000ffff0d7224 */ /* 0x000fe200078e00ff */
[----:B------:R-:W5:Y:S01]  /*5dc0*/  LDCU.64 UR6, c[0x4][0x78] ;  /* 0x01000f00ff0677ac */ /* 0x000f620008000a00 */
[----:B------:R-:W1:Y:S01]  /*5dd0*/  LDC.64 R14, c[0x4][R15] ;  /* 0x010000000f0e7b82 */ /* 0x000e620000000a00 */
[----:B------:R-:W2:Y:S01]  /*5de0*/  LDCU.64 UR4, c[0x4][0x10] ;  /* 0x01000200ff0477ac */ /* 0x000ea20008000a00 */
[----:B----4-:R-:W-:Y:S01]  /*5df0*/  MOV R5, UR9 ;  /* 0x0000000900057c02 */ /* 0x010fe20008000f00 */
[----:B------:R-:W-:Y:S01]  /*5e00*/  IMAD.U32 R4, RZ, RZ, UR8 ;  /* 0x00000008ff047e24 */ /* 0x000fe2000f8e00ff */
[----:B-----5:R-:W-:Y:S01]  /*5e10*/  MOV R7, UR7 ;  /* 0x0000000700077c02 */ /* 0x020fe20008000f00 */
[----:B------:R-:W-:Y:S01]  /*5e20*/  IMAD.U32 R6, RZ, RZ, UR6 ;  /* 0x00000006ff067e24 */ /* 0x000fe2000f8e00ff */
[----:B--2---:R-:W-:Y:S01]  /*5e30*/  MOV R11, UR5 ;  /* 0x00000005000b7c02 */ /* 0x004fe20008000f00 */
[----:B------:R-:W-:Y:S02]  /*5e40*/  IMAD.U32 R10, RZ, RZ, UR4 ;  /* 0x00000004ff0a7e24 */ /* 0x000fe4000f8e00ff */
[----:B------:R-:W-:Y:S07]  /*5e50*/  LEPC R20, `(.L_x_97) ;  /* 0x000000001014794e */ /* 0x000fee0000000000 */
[----:B-1-3--:R-:W-:Y:S05]  /*5e60*/  CALL.ABS.NOINC R14 ;  /* 0x000000000e007343 */ /* 0x00afea0003c00000 */
.L_x_97:
[----:B------:R-:W-:Y:S05]  /*5e70*/  WARPSYNC.ALL ;  /* 0x0000000000007948 */ /* 0x000fea0003800000 */
[C---:B------:R-:W-:Y:S01]  /*5e80*/  R2UR UR4, R2.reuse ;  /* 0x00000000020472ca */ /* 0x040fe200000e0000 */
[----:B------:R-:W-:Y:S05]  /*5e90*/  VIADD R0, R2, 0x10 ;  /* 0x0000001002007836 */ /* 0x000fea0000000000 */
[----:B------:R-:W-:Y:S04]  /*5ea0*/  SHF.R.U32.HI R0, RZ, 0x15, R0 ;  /* 0x00000015ff007819 */ /* 0x000fe80000011600 */
[----:B------:R-:W-:Y:S03]  /*5eb0*/  LOP3.LUT P0, RZ, R0, 0x3, R147, 0x48, !PT ;  /* 0x0000000300ff7812 */ /* 0x000fe60007804893 */
[----:B------:R-:W4:Y:S10]  /*5ec0*/  LDTM.16dp256bit.x2 R64, tmem[UR4] ;  /* 0x00000004004079ee */ /* 0x000f3400080a0000 */
[----:B----4-:R-:W-:Y:S05]  /*5ed0*/  @!P0 BRA `(.L_x_98) ;  /* 0x0000000000408947 */ /* 0x010fea0003800000 */
        /* <DEDUP_REMOVED lines=16> */
.L_x_98:
[----:B------:R-:W-:Y:S05]  /*5fe0*/  WARPSYNC.ALL ;  /* 0x0000000000007948 */ /* 0x000fea0003800000 */
[C---:B------:R-:W-:Y:S01]  /*5ff0*/  R2UR UR4, R2.reuse ;  /* 0x00000000020472ca */ /* 0x040fe200000e0000 */
[----:B------:R-:W-:Y:S05]  /*6000*/  VIADD R0, R2, 0x20 ;  /* 0x0000002002007836 */ /* 0x000fea0000000000 */
[----:B------:R-:W-:Y:S04]  /*6010*/  SHF.R.U32.HI R0, RZ, 0x15, R0 ;  /* 0x00000015ff007819 */ /* 0x000fe80000011600 */
[----:B------:R-:W-:Y:S03]  /*6020*/  LOP3.LUT P0, RZ, R0, 0x3, R147, 0x48, !PT ;  /* 0x0000000300ff7812 */ /* 0x000fe60007804893 */
[----:B------:R-:W4:Y:S10]  /*6030*/  LDTM.16dp256bit.x2 R56, tmem[UR4+0x10] ;  /* 0x00001004003879ee */ /* 0x000f3400080a0000 */
        /* <DEDUP_REMOVED lines=17> */
.L_x_99:
        /* <DEDUP_REMOVED lines=23> */
.L_x_100:
        /* <DEDUP_REMOVED lines=23> */
.L_x_101:
        /* <DEDUP_REMOVED lines=23> */
.L_x_102:
        /* <DEDUP_REMOVED lines=23> */
.L_x_103:
[----:B------:R-:W-:Y:S01]  /*6710*/  ISETP.NE.AND P0, PT, R153, RZ, PT ;  /* 0x000000ff9900720c */ /* 0x000fe20003f05270 */
[----:B------:R-:W-:Y:S05]  /*6720*/  WARPSYNC.ALL ;  /* 0x0000000000007948 */ /* 0x000fea0003800000 */
[----:B------:R-:W-:Y:S01]  /*6730*/  R2UR UR4, R2 ;  /* 0x00000000020472ca */ /* 0x000fe200000e0000 */
[----:B---3--:R-:W-:Y:S01]  /*6740*/  FMUL R0, R82, R64 ;  /* 0x0000004052007220 */ /* 0x008fe20000400000 */
[----:B--2---:R-:W-:Y:S01]  /*6750*/  SHF.L.U32 R64, R88, 0x10, RZ ;  /* 0x0000001058407819 */ /* 0x004fe200000006ff */
[----:B------:R-:W-:Y:S01]  /*6760*/  FMUL R2, R82, R65 ;  /* 0x0000004152027220 */ /* 0x000fe20000400000 */
[----:B------:R-:W-:Y:S01]  /*6770*/  LOP3.LUT R65, R88, 0xffff0000, RZ, 0xc0, !PT ;  /* 0xffff000058417812 */ /* 0x000fe200078ec0ff */
[----:B-1----:R-:W-:Y:S01]  /*6780*/  FMUL R3, R82, R66 ;  /* 0x0000004252037220 */ /* 0x002fe20000400000 */
[----:B------:R-:W-:Y:S01]  /*6790*/  SHF.L.U32 R66, R89, 0x10, RZ ;  /* 0x0000001059427819 */ /* 0x000fe200000006ff */
[----:B------:R-:W-:Y:S01]  /*67a0*/  FFMA R0, R83, R64, R0 ;  /* 0x0000004053007223 */ /* 0x000fe20000000000 */
[----:B------:R-:W-:Y:S01]  /*67b0*/  R2UR UR5, R17 ;  /* 0x00000000110572ca */ /* 0x000fe200000e0000 */
[----:B------:R-:W-:Y:S01]  /*67c0*/  FFMA R2, R83, R65, R2 ;  /* 0x0000004153027223 */ /* 0x000fe20000000002 */
[----:B------:R-:W-:Y:S01]  /*67d0*/  SHF.L.U32 R88, R93, 0x10, RZ ;  /* 0x000000105d587819 */ /* 0x000fe200000006ff */
[----:B------:R-:W-:Y:S01]  /*67e0*/  FFMA R3, R83, R66, R3 ;  /* 0x0000004253037223 */ /* 0x000fe20000000003 */
[C---:B------:R-:W-:Y:S01]  /*67f0*/  SHF.L.U32 R96, R101.reuse, 0x10, RZ ;  /* 0x0000001065607819 */ /* 0x040fe200000006ff */
[----:B------:R-:W1:Y:S01]  /*6800*/  LDTM.16dp256bit.x2 R4, tmem[UR4+0x60] ;  /* 0x00006004000479ee */ /* 0x000e6200080a0000 */
[----:B------:R-:W-:Y:S01]  /*6810*/  LOP3.LUT R97, R101, 0xffff0000, RZ, 0xc0, !PT ;  /* 0xffff000065617812 */ /* 0x000fe200078ec0ff */
[----:B------:R-:W-:Y:S01]  /*6820*/  NOP ;  /* 0x0000000000007918 */ /* 0x000fe20000000000 */
[----:B------:R-:W-:Y:S01]  /*6830*/  SHF.L.U32 R98, R102, 0x10, RZ ;  /* 0x0000001066627819 */ /* 0x000fe200000006ff */
[C---:B------:R-:W-:Y:S01]  /*6840*/  FMUL R12, R82.reuse, R67 ;  /* 0x00000043520c7220 */ /* 0x040fe20000400000 */
[----:B------:R-:W-:Y:S01]  /*6850*/  LOP3.LUT R67, R89, 0xffff0000, RZ, 0xc0, !PT ;  /* 0xffff000059437812 */ /* 0x000fe200078ec0ff */
[----:B------:R-:W-:Y:S01]  /*6860*/  FMUL R13, R82, R68 ;  /* 0x00000044520d7220 */ /* 0x000fe20000400000 */
[----:B------:R-:W-:Y:S01]  /*6870*/  SHF.L.U32 R68, R90, 0x10, RZ ;  /* 0x000000105a447819 */ /* 0x000fe200000006ff */
[----:B------:R-:W-:Y:S01]  /*6880*/  UIADD3 UR5, UPT, UPT, UR5, 0x100, URZ ;  /* 0x0000010005057890 */ /* 0x000fe2000fffe0ff */
[----:B------:R-:W-:Y:S01]  /*6890*/  LOP3.LUT R89, R93, 0xffff0000, RZ, 0xc0, !PT ;  /* 0xffff00005d597812 */ /* 0x000fe200078ec0ff */
[----:B------:R-:W-:Y:S01]  /*68a0*/  FFMA R12, R83, R67, R12 ;  /* 0x00000043530c7223 */ /* 0x000fe2000000000c */
[----:B------:R-:W-:Y:S01]  /*68b0*/  LOP3.LUT R93, R95, 0xffff0000, RZ, 0xc0, !PT ;  /* 0xffff00005f5d7812 */ /* 0x000fe200078ec0ff */
[----:B------:R-:W-:Y:S01]  /*68c0*/  UPRMT UR5, UR37, 0x654, UR5 ;  /* 0x0000065425057896 */ /* 0x000fe20008000005 */
[----:B------:R-:W-:Y:S01]  /*68d0*/  LOP3.LUT R99, R102, 0xffff0000, RZ, 0xc0, !PT ;  /* 0xffff000066637812 */ /* 0x000fe200078ec0ff */
[----:B------:R-:W-:Y:S01]  /*68e0*/  FFMA R13, R83, R68, R13 ;  /* 0x00000044530d7223 */ /* 0x000fe2000000000d */
[----:B------:R-:W-:Y:S01]  /*68f0*/  F2FP.BF16.F32.PACK_AB R64, R2, R0 ;  /* 0x000000000240723e */ /* 0x000fe200000010ff */
[----:B------:R-:W-:Y:S01]  /*6900*/  FMUL R14, R82, R69 ;  /* 0x00000045520e7220 */ /* 0x000fe20000400000 */
[----:B------:R-:W-:Y:S01]  /*6910*/  LOP3.LUT R69, R90, 0xffff0000, RZ, 0xc0, !PT ;  /* 0xffff00005a457812 */ /* 0x000fe200078ec0ff */
[C---:B------:R-:W-:Y:S01]  /*6920*/  FMUL R15, R82.reuse, R70 ;  /* 0x00000046520f7220 */ /* 0x040fe20000400000 */
[C---:B------:R-:W-:Y:S01]  /*6930*/  SHF.L.U32 R70, R91.reuse, 0x10, RZ ;  /* 0x000000105b467819 */ /* 0x040fe200000006ff */
[----:B------:R-:W-:Y:S01]  /*6940*/  FMUL R17, R82, R71 ;  /* 0x0000004752117220 */ /* 0x000fe20000400000 */
[----:B------:R-:W-:Y:S01]  /*6950*/  LOP3.LUT R71, R91, 0xffff0000, RZ, 0xc0, !PT ;  /* 0xffff00005b477812 */ /* 0x000fe200078ec0ff */
[----:B-1----:R-:W-:Y:S01]  /*6960*/  SYNCS.ARRIVE.TRANS64.RED.A1T0 RZ, [UR5], RZ ;  /* 0x000000ffffff79a7 */ /* 0x002fe20008100405 */
[C---:B------:R-:W-:Y:S01]  /*6970*/  SHF.L.U32 R90, R94.reuse, 0x10, RZ ;  /* 0x000000105e5a7819 */ /* 0x040fe200000006ff */
[C---:B------:R-:W-:Y:S01]  /*6980*/  FFMA R14, R83.reuse, R69, R14 ;  /* 0x00000045530e7223 */ /* 0x040fe2000000000e */
[----:B------:R-:W-:Y:S01]  /*6990*/  LOP3.LUT R91, R94, 0xffff0000, RZ, 0xc0, !PT ;  /* 0xffff00005e5b7812 */ /* 0x000fe200078ec0ff */
[C---:B------:R-:W-:Y:S01]  /*69a0*/  FFMA R15, R83.reuse, R70, R15 ;  /* 0x00000046530f7223 */ /* 0x040fe2000000000f */
[----:B------:R-:W-:Y:S01]  /*69b0*/  SHF.L.U32 R94, R100, 0x10, RZ ;  /* 0x00000010645e7819 */ /* 0x000fe200000006ff */
[----:B------:R-:W-:Y:S01]  /*69c0*/  FFMA R17, R83, R71, R17 ;  /* 0x0000004753117223 */ /* 0x000fe20000000011 */
[----:B------:R-:W-:Y:S01]  /*69d0*/  LOP3.LUT R101, R103, 0xffff0000, RZ, 0xc0, !PT ;  /* 0xffff000067657812 */ /* 0x000fe200078ec0ff */
[----:B------:R-:W-:Y:S01]  /*69e0*/  FMUL R20, R82, R58 ;  /* 0x0000003a52147220 */ /* 0x000fe20000400000 */
[----:B------:R-:W-:Y:S01]  /*69f0*/  SHF.L.U32 R58, R84, 0x10, RZ ;  /* 0x00000010543a7819 */ /* 0x000fe200000006ff */
[----:B------:R-:W-:Y:S01]  /*6a00*/  FMUL R21, R82, R59 ;  /* 0x0000003b52157220 */ /* 0x000fe20000400000 */
[----:B------:R-:W-:Y:S01]  /*6a10*/  LOP3.LUT R59, R84, 0xffff0000, RZ, 0xc0, !PT ;  /* 0xffff0000543b7812 */ /* 0x000fe200078ec0ff */
[C---:B------:R-:W-:Y:S01]  /*6a20*/  FMUL R18, R82.reuse, R56 ;  /* 0x0000003852127220 */ /* 0x040fe20000400000 */
[----:B------:R-:W-:Y:S01]  /*6a30*/  SHF.L.U32 R84, R87, 0x10, RZ ;  /* 0x0000001057547819 */ /* 0x000fe200000006ff */
[C---:B------:R-:W-:Y:S01]  /*6a40*/  FMUL R22, R82.reuse, R60 ;  /* 0x0000003c52167220 */ /* 0x040fe20000400000 */
[----:B------:R-:W-:Y:S01]  /*6a50*/  SHF.L.U32 R60, R85, 0x10, RZ ;  /* 0x00000010553c7819 */ /* 0x000fe200000006ff */
[----:B------:R-:W-:Y:S01]  /*6a60*/  FFMA R18, R83, R58, R18 ;  /* 0x0000003a53127223 */ /* 0x000fe20000000012 */
[----:B------:R-:W-:Y:S01]  /*6a70*/  MOV R0, UR42 ;  /* 0x0000002a00007c02 */ /* 0x000fe20008000f00 */
[----:B------:R-:W-:Y:S01]  /*6a80*/  FMUL R19, R82, R57 ;  /* 0x0000003952137220 */ /* 0x000fe20000400000 */
[----:B------:R-:W-:Y:S01]  /*6a90*/  SHF.L.U32 R102, R108, 0x10, RZ ;  /* 0x000000106c667819 */ /* 0x000fe200000006ff */
[----:B------:R-:W-:Y:S01]  /*6aa0*/  FMUL R23, R82, R61 ;  /* 0x0000003d52177220 */ /* 0x000fe20000400000 */
[----:B------:R-:W-:Y:S01]  /*6ab0*/  LOP3.LUT R61, R85, 0xffff0000, RZ, 0xc0, !PT ;  /* 0xffff0000553d7812 */ /* 0x000fe200078ec0ff */
[----:B------:R-:W-:Y:S01]  /*6ac0*/  FFMA R19, R83, R59, R19 ;  /* 0x0000003b53137223 */ /* 0x000fe20000000013 */
[----:B------:R-:W-:Y:S01]  /*6ad0*/  LOP3.LUT R85, R87, 0xffff0000, RZ, 0xc0, !PT ;  /* 0xffff000057557812 */ /* 0x000fe200078ec0ff */
[C---:B------:R-:W-:Y:S01]  /*6ae0*/  FFMA R20, R83.reuse, R60, R20 ;  /* 0x0000003c53147223 */ /* 0x040fe20000000014 */
[----:B------:R-:W-:Y:S01]  /*6af0*/  LOP3.LUT R87, R92, 0xffff0000, RZ, 0xc0, !PT ;  /* 0xffff00005c577812 */ /* 0x000fe200078ec0ff */
[----:B------:R-:W-:Y:S01]  /*6b00*/  FFMA R21, R83, R61, R21 ;  /* 0x0000003d53157223 */ /* 0x000fe20000000015 */
[C---:B------:R-:W-:Y:S01]  /*6b10*/  SHF.L.U32 R104, R109.reuse, 0x10, RZ ;  /* 0x000000106d687819 */ /* 0x040fe200000006ff */
[----:B------:R-:W-:Y:S01]  /*6b20*/  IMAD R0, R0, 0x1c00, R146 ;  /* 0x00001c0000007824 */ /* 0x000fe200078e0292 */
[----:B------:R-:W-:Y:S01]  /*6b30*/  LOP3.LUT R105, R109, 0xffff0000, RZ, 0xc0, !PT ;  /* 0xffff00006d697812 */ /* 0x000fe200078ec0ff */
[----:B------:R-:W-:Y:S01]  /*6b40*/  FMUL R56, R82, R62 ;  /* 0x0000003e52387220 */ /* 0x000fe20000400000 */
[----:B------:R-:W-:Y:S01]  /*6b50*/  SHF.L.U32 R62, R86, 0x10, RZ ;  /* 0x00000010563e7819 */ /* 0x000fe200000006ff */
[----:B------:R-:W-:Y:S01]  /*6b60*/  FMUL R57, R82, R63 ;  /* 0x0000003f52397220 */ /* 0x000fe20000400000 */
[----:B------:R-:W-:Y:S01]  /*6b70*/  LOP3.LUT R63, R86, 0xffff0000, RZ, 0xc0, !PT ;  /* 0xffff0000563f7812 */ /* 0x000fe200078ec0ff */
[----:B------:R-:W-:Y:S01]  /*6b80*/  FMUL R48, R82, R48 ;  /* 0x0000003052307220 */ /* 0x000fe20000400000 */
[----:B------:R-:W-:Y:S01]  /*6b90*/  SHF.L.U32 R86, R92, 0x10, RZ ;  /* 0x000000105c567819 */ /* 0x000fe200000006ff */
[----:B------:R-:W-:Y:S01]  /*6ba0*/  FFMA R22, R83, R62, R22 ;  /* 0x0000003e53167223 */ /* 0x000fe20000000016 */
[----:B------:R-:W-:Y:S01]  /*6bb0*/  SHF.L.U32 R92, R95, 0x10, RZ ;  /* 0x000000105f5c7819 */ /* 0x000fe200000006ff */
[----:B------:R-:W-:Y:S01]  /*6bc0*/  FFMA R23, R83, R63, R23 ;  /* 0x0000003f53177223 */ /* 0x000fe20000000017 */
[----:B------:R-:W-:Y:S01]  /*6bd0*/  LOP3.LUT R95, R100, 0xffff0000, RZ, 0xc0, !PT ;  /* 0xffff0000645f7812 */ /* 0x000fe200078ec0ff */
[----:B------:R-:W-:Y:S01]  /*6be0*/  FMUL R49, R82, R49 ;  /* 0x0000003152317220 */ /* 0x000fe20000400000 */
[----:B------:R-:W-:Y:S01]  /*6bf0*/  SHF.L.U32 R100, R103, 0x10, RZ ;  /* 0x0000001067647819 */ /* 0x000fe200000006ff */
[C---:B------:R-:W-:Y:S01]  /*6c00*/  FFMA R56, R83.reuse, R84, R56 ;  /* 0x0000005453387223 */ /* 0x040fe20000000038 */
[----:B------:R-:W-:Y:S01]  /*6c10*/  LOP3.LUT R103, R108, 0xffff0000, RZ, 0xc0, !PT ;  /* 0xffff00006c677812 */ /* 0x000fe200078ec0ff */
[----:B------:R-:W-:Y:S01]  /*6c20*/  FMUL R50, R82, R50 ;  /* 0x0000003252327220 */ /* 0x000fe20000400000 */
[C---:B------:R-:W-:Y:S01]  /*6c30*/  SHF.L.U32 R106, R110.reuse, 0x10, RZ ;  /* 0x000000106e6a7819 */ /* 0x040fe200000006ff */
[----:B------:R-:W-:Y:S01]  /*6c40*/  FFMA R57, R83, R85, R57 ;  /* 0x0000005553397223 */ /* 0x000fe20000000039 */
[----:B------:R-:W-:Y:S01]  /*6c50*/  LOP3.LUT R107, R110, 0xffff0000, RZ, 0xc0, !PT ;  /* 0xffff00006e6b7812 */ /* 0x000fe200078ec0ff */
[C---:B------:R-:W-:Y:S01]  /*6c60*/  FMUL R51, R82.reuse, R51 ;  /* 0x0000003352337220 */ /* 0x040fe20000400000 */
[----:B------:R-:W-:Y:S01]  /*6c70*/  SHF.L.U32 R108, R111, 0x10, RZ ;  /* 0x000000106f6c7819 */ /* 0x000fe200000006ff */
[----:B------:R-:W-:Y:S01]  /*6c80*/  FFMA R48, R83, R86, R48 ;  /* 0x0000005653307223 */ /* 0x000fe20000000030 */
[----:B------:R-:W-:Y:S01]  /*6c90*/  LOP3.LUT R109, R111, 0xffff0000, RZ, 0xc0, !PT ;  /* 0xffff00006f6d7812 */ /* 0x000fe200078ec0ff */
[----:B------:R-:W-:Y:S01]  /*6ca0*/  FMUL R52, R82, R52 ;  /* 0x0000003452347220 */ /* 0x000fe20000400000 */
[C---:B------:R-:W-:Y:S01]  /*6cb0*/  SHF.L.U32 R110, R116.reuse, 0x10, RZ ;  /* 0x00000010746e7819 */ /* 0x040fe200000006ff */
[C---:B------:R-:W-:Y:S01]  /*6cc0*/  FFMA R49, R83.reuse, R87, R49 ;  /* 0x0000005753317223 */ /* 0x040fe20000000031 */
[----:B------:R-:W-:Y:S01]  /*6cd0*/  LOP3.LUT R111, R116, 0xffff0000, RZ, 0xc0, !PT ;  /* 0xffff0000746f7812 */ /* 0x000fe200078ec0ff */
[----:B------:R-:W-:Y:S01]  /*6ce0*/  FMUL R53, R82, R53 ;  /* 0x0000003552357220 */ /* 0x000fe20000400000 */
[----:B------:R-:W-:Y:S01]  /*6cf0*/  F2FP.BF16.F32.PACK_AB R65, R12, R3 ;  /* 0x000000030c41723e */ /* 0x000fe200000010ff */
[----:B------:R-:W-:Y:S01]  /*6d00*/  FFMA R50, R83, R88, R50 ;  /* 0x0000005853327223 */ /* 0x000fe20000000032 */
[----:B------:R-:W-:Y:S01]  /*6d10*/  F2FP.BF16.F32.PACK_AB R66, R14, R13 ;  /* 0x0000000d0e42723e */ /* 0x000fe200000010ff */
[----:B------:R-:W-:Y:S01]  /*6d20*/  FMUL R54, R82, R54 ;  /* 0x0000003652367220 */ /* 0x000fe20000400000 */
[----:B------:R-:W-:Y:S01]  /*6d30*/  F2FP.BF16.F32.PACK_AB R67, R17, R15 ;  /* 0x0000000f1143723e */ /* 0x000fe200000010ff */
[----:B------:R-:W-:Y:S01]  /*6d40*/  FFMA R51, R83, R89, R51 ;  /* 0x0000005953337223 */ /* 0x000fe20000000033 */
[----:B------:R-:W-:Y:S01]  /*6d50*/  LEA R0, R0, UR40, 0x1 ;  /* 0x0000002800007c11 */ /* 0x000fe2000f8e08ff */
[C---:B------:R-:W-:Y:S01]  /*6d60*/  FMUL R55, R82.reuse, R55 ;  /* 0x0000003752377220 */ /* 0x040fe20000400000 */
[----:B------:R-:W-:Y:S01]  /*6d70*/  SHF.L.U32 R112, R117, 0x10, RZ ;  /* 0x0000001075707819 */ /* 0x000fe200000006ff */
[----:B------:R-:W-:Y:S01]  /*6d80*/  FFMA R52, R83, R90, R52 ;  /* 0x0000005a53347223 */ /* 0x000fe20000000034 */
[----:B------:R-:W-:Y:S01]  /*6d90*/  LOP3.LUT R113, R117, 0xffff0000, RZ, 0xc0, !PT ;  /* 0xffff000075717812 */ /* 0x000fe200078ec0ff */
[----:B------:R-:W-:Y:S01]  /*6da0*/  FMUL R40, R82, R40 ;  /* 0x0000002852287220 */ /* 0x000fe20000400000 */
[C---:B------:R-:W-:Y:S01]  /*6db0*/  SHF.L.U32 R114, R118.reuse, 0x10, RZ ;  /* 0x0000001076727819 */ /* 0x040fe200000006ff */
[----:B------:R-:W-:Y:S01]  /*6dc0*/  FFMA R53, R83, R91, R53 ;  /* 0x0000005b53357223 */ /* 0x000fe20000000035 */
[----:B------:R-:W-:Y:S01]  /*6dd0*/  LOP3.LUT R115, R118, 0xffff0000, RZ, 0xc0, !PT ;  /* 0xffff000076737812 */ /* 0x000fe200078ec0ff */
[C---:B------:R-:W-:Y:S01]  /*6de0*/  FMUL R41, R82.reuse, R41 ;  /* 0x0000002952297220 */ /* 0x040fe20000400000 */
[----:B------:R-:W-:Y:S01]  /*6df0*/  F2FP.BF16.F32.PACK_AB R12, R19, R18 ;  /* 0x00000012130c723e */ /* 0x000fe200000010ff */
[----:B------:R-:W-:Y:S01]  /*6e00*/  FFMA R54, R83, R92, R54 ;  /* 0x0000005c53367223 */ /* 0x000fe20000000036 */
[----:B------:R-:W-:Y:S01]  /*6e10*/  F2FP.BF16.F32.PACK_AB R13, R21, R20 ;  /* 0x00000014150d723e */ /* 0x000fe200000010ff */
[C---:B------:R-:W-:Y:S01]  /*6e20*/  FMUL R42, R82.reuse, R42 ;  /* 0x0000002a522a7220 */ /* 0x040fe20000400000 */
[----:B------:R-:W-:Y:S01]  /*6e30*/  F2FP.BF16.F32.PACK_AB R14, R23, R22 ;  /* 0x00000016170e723e */ /* 0x000fe200000010ff */
[----:B------:R1:W-:Y:S01]  /*6e40*/  STSM.16.M88.4 [R0+0x200], R64 ;  /* 0x0002004000007844 */ /* 0x0003e20000000200 */
[----:B------:R-:W-:Y:S01]  /*6e50*/  F2FP.BF16.F32.PACK_AB R15, R57, R56 ;  /* 0x00000038390f723e */ /* 0x000fe200000010ff */
[----:B------:R-:W-:Y:S01]  /*6e60*/  FFMA R55, R83, R93, R55 ;  /* 0x0000005d53377223 */ /* 0x000fe20000000037 */
[----:B------:R-:W-:Y:S01]  /*6e70*/  F2FP.BF16.F32.PACK_AB R48, R49, R48 ;  /* 0x000000303130723e */ /* 0x000fe200000010ff */
[----:B------:R-:W-:Y:S01]  /*6e80*/  FFMA R40, R83, R94, R40 ;  /* 0x0000005e53287223 */ /* 0x000fe20000000028 */
[----:B------:R-:W-:Y:S03]  /*6e90*/  F2FP.BF16.F32.PACK_AB R49, R51, R50 ;  /* 0x000000323331723e */ /* 0x000fe600000010ff */
[----:B------:R1:W-:Y:S01]  /*6ea0*/  STSM.16.M88.4 [R0+0xa00], R12 ;  /* 0x000a000c00007844 */ /* 0x0003e20000000200 */
[----:B------:R-:W-:Y:S01]  /*6eb0*/  F2FP.BF16.F32.PACK_AB R50, R53, R52 ;  /* 0x000000343532723e */ /* 0x000fe200000010ff */
[----:B------:R-:W-:Y:S01]  /*6ec0*/  FFMA R41, R83, R95, R41 ;  /* 0x0000005f53297223 */ /* 0x000fe20000000029 */
[----:B------:R-:W-:Y:S01]  /*6ed0*/  F2FP.BF16.F32.PACK_AB R51, R55, R54 ;  /* 0x000000363733723e */ /* 0x000fe200000010ff */
[----:B------:R-:W-:Y:S01]  /*6ee0*/  FFMA R42, R83, R96, R42 ;  /* 0x00000060532a7223 */ /* 0x000fe2000000002a */
[C---:B------:R-:W-:Y:S01]  /*6ef0*/  FMUL R43, R82.reuse, R43 ;  /* 0x0000002b522b7220 */ /* 0x040fe20000400000 */
[C---:B------:R-:W-:Y:S01]  /*6f00*/  FMUL R44, R82.reuse, R44 ;  /* 0x0000002c522c7220 */ /* 0x040fe20000400000 */
[----:B------:R-:W-:Y:S01]  /*6f10*/  F2FP.BF16.F32.PACK_AB R40, R41, R40 ;  /* 0x000000282928723e */ /* 0x000fe200000010ff */
[----:B------:R1:W-:Y:S01]  /*6f20*/  STSM.16.M88.4 [R0+0x1200], R48 ;  /* 0x0012003000007844 */ /* 0x0003e20000000200 */
[C---:B------:R-:W-:Y:S01]  /*6f30*/  FFMA R43, R83.reuse, R97, R43 ;  /* 0x00000061532b7223 */ /* 0x040fe2000000002b */
[----:B------:R-:W-:Y:S01]  /*6f40*/  FFMA R44, R83, R98, R44 ;  /* 0x00000062532c7223 */ /* 0x000fe2000000002c */
[C---:B------:R-:W-:Y:S01]  /*6f50*/  FMUL R45, R82.reuse, R45 ;  /* 0x0000002d522d7220 */ /* 0x040fe20000400000 */
[C---:B------:R-:W-:Y:S01]  /*6f60*/  FMUL R46, R82.reuse, R46 ;  /* 0x0000002e522e7220 */ /* 0x040fe20000400000 */
[C---:B------:R-:W-:Y:S01]  /*6f70*/  FMUL R47, R82.reuse, R47 ;  /* 0x0000002f522f7220 */ /* 0x040fe20000400000 */
[----:B------:R-:W-:Y:S01]  /*6f80*/  F2FP.BF16.F32.PACK_AB R41, R43, R42 ;  /* 0x0000002a2b29723e */ /* 0x000fe200000010ff */
[C---:B------:R-:W-:Y:S01]  /*6f90*/  FFMA R45, R83.reuse, R99, R45 ;  /* 0x00000063532d7223 */ /* 0x040fe2000000002d */
[C---:B------:R-:W-:Y:S01]  /*6fa0*/  FFMA R46, R83.reuse, R100, R46 ;  /* 0x00000064532e7223 */ /* 0x040fe2000000002e */
[----:B------:R-:W-:Y:S01]  /*6fb0*/  FFMA R47, R83, R101, R47 ;  /* 0x00000065532f7223 */ /* 0x000fe2000000002f */
[C---:B------:R-:W-:Y:S01]  /*6fc0*/  FMUL R32, R82.reuse, R32 ;  /* 0x0000002052207220 */ /* 0x040fe20000400000 */
[----:B------:R-:W-:Y:S01]  /*6fd0*/  SHF.L.U32 R116, R119, 0x10, RZ ;  /* 0x0000001077747819 */ /* 0x000fe200000006ff */
[C---:B------:R-:W-:Y:S01]  /*6fe0*/  FMUL R33, R82.reuse, R33 ;  /* 0x0000002152217220 */ /* 0x040fe20000400000 */
[----:B------:R-:W-:Y:S01]  /*6ff0*/  F2FP.BF16.F32.PACK_AB R42, R45, R44 ;  /* 0x0000002c2d2a723e */ /* 0x000fe200000010ff */
[----:B------:R-:W-:Y:S01]  /*7000*/  FFMA R32, R83, R102, R32 ;  /* 0x0000006653207223 */ /* 0x000fe20000000020 */
[----:B------:R-:W-:Y:S01]  /*7010*/  F2FP.BF16.F32.PACK_AB R43, R47, R46 ;  /* 0x0000002e2f2b723e */ /* 0x000fe200000010ff */
[----:B------:R-:W-:Y:S01]  /*7020*/  FFMA R33, R83, R103, R33 ;  /* 0x0000006753217223 */ /* 0x000fe20000000021 */
[C---:B------:R-:W-:Y:S01]  /*7030*/  FMUL R34, R82.reuse, R34 ;  /* 0x0000002252227220 */ /* 0x040fe20000400000 */
[C---:B------:R-:W-:Y:S01]  /*7040*/  FMUL R35, R82.reuse, R35 ;  /* 0x0000002352237220 */ /* 0x040fe20000400000 */
[C---:B------:R-:W-:Y:S01]  /*7050*/  FMUL R36, R82.reuse, R36 ;  /* 0x0000002452247220 */ /* 0x040fe20000400000 */
[----:B------:R-:W-:Y:S01]  /*7060*/  LOP3.LUT R117, R119, 0xffff0000, RZ, 0xc0, !PT ;  /* 0xffff000077757812 */ /* 0x000fe200078ec0ff */
[----:B------:R1:W-:Y:S01]  /*7070*/  STSM.16.M88.4 [R0+0x1a00], R40 ;  /* 0x001a002800007844 */ /* 0x0003e20000000200 */
[----:B------:R-:W-:Y:S01]  /*7080*/  F2FP.BF16.F32.PACK_AB R32, R33, R32 ;  /* 0x000000202120723e */ /* 0x000fe200000010ff */
[C---:B------:R-:W-:Y:S01]  /*7090*/  FFMA R34, R83.reuse, R104, R34 ;  /* 0x0000006853227223 */ /* 0x040fe20000000022 */
[C---:B------:R-:W-:Y:S01]  /*70a0*/  FFMA R35, R83.reuse, R105, R35 ;  /* 0x0000006953237223 */ /* 0x040fe20000000023 */
[----:B------:R-:W-:Y:S01]  /*70b0*/  FFMA R36, R83, R106, R36 ;  /* 0x0000006a53247223 */ /* 0x000fe20000000024 */
[----:B------:R-:W-:Y:S01]  /*70c0*/  FMUL R37, R82, R37 ;  /* 0x0000002552257220 */ /* 0x000fe20000400000 */
[----:B------:R-:W-:Y:S01]  /*70d0*/  SHF.L.U32 R118, R124, 0x10, RZ ;  /* 0x000000107c767819 */ /* 0x000fe200000006ff */
[C---:B------:R-:W-:Y:S01]  /*70e0*/  FMUL R38, R82.reuse, R38 ;  /* 0x0000002652267220 */ /* 0x040fe20000400000 */
[----:B------:R-:W-:Y:S01]  /*70f0*/  F2FP.BF16.F32.PACK_AB R33, R35, R34 ;  /* 0x000000222321723e */ /* 0x000fe200000010ff */
[C---:B------:R-:W-:Y:S01]  /*7100*/  FFMA R37, R83.reuse, R107, R37 ;  /* 0x0000006b53257223 */ /* 0x040fe20000000025 */
[----:B------:R-:W-:Y:S01]  /*7110*/  FMUL R39, R82, R39 ;  /* 0x0000002752277220 */ /* 0x000fe20000400000 */
[----:B------:R-:W-:Y:S01]  /*7120*/  FFMA R38, R83, R108, R38 ;  /* 0x0000006c53267223 */ /* 0x000fe20000000026 */
[----:B------:R-:W-:Y:S01]  /*7130*/  LOP3.LUT R119, R124, 0xffff0000, RZ, 0xc0, !PT ;  /* 0xffff00007c777812 */ /* 0x000fe200078ec0ff */
[C---:B------:R-:W-:Y:S01]  /*7140*/  FMUL R24, R82.reuse, R24 ;  /* 0x0000001852187220 */ /* 0x040fe20000400000 */
[----:B------:R-:W-:Y:S01]  /*7150*/  F2FP.BF16.F32.PACK_AB R34, R37, R36 ;  /* 0x000000242522723e */ /* 0x000fe200000010ff */
[C---:B------:R-:W-:Y:S01]  /*7160*/  FFMA R39, R83.reuse, R109, R39 ;  /* 0x0000006d53277223 */ /* 0x040fe20000000027 */
[C---:B------:R-:W-:Y:S01]  /*7170*/  FMUL R25, R82.reuse, R25 ;  /* 0x0000001952197220 */ /* 0x040fe20000400000 */
[----:B------:R-:W-:Y:S01]  /*7180*/  FFMA R24, R83, R110, R24 ;  /* 0x0000006e53187223 */ /* 0x000fe20000000018 */
[----:B------:R-:W-:Y:S01]  /*7190*/  SHF.L.U32 R120, R125, 0x10, RZ ;  /* 0x000000107d787819 */ /* 0x000fe200000006ff */
[C---:B------:R-:W-:Y:S01]  /*71a0*/  FMUL R26, R82.reuse, R26 ;  /* 0x0000001a521a7220 */ /* 0x040fe20000400000 */
[----:B------:R-:W-:Y:S01]  /*71b0*/  F2FP.BF16.F32.PACK_AB R35, R39, R38 ;  /* 0x000000262723723e */ /* 0x000fe200000010ff */
[C---:B------:R-:W-:Y:S01]  /*71c0*/  FFMA R25, R83.reuse, R111, R25 ;  /* 0x0000006f53197223 */ /* 0x040fe20000000019 */
[C---:B------:R-:W-:Y:S01]  /*71d0*/  FMUL R27, R82.reuse, R27 ;  /* 0x0000001b521b7220 */ /* 0x040fe20000400000 */
[----:B------:R-:W-:Y:S01]  /*71e0*/  FFMA R26, R83, R112, R26 ;  /* 0x00000070531a7223 */ /* 0x000fe2000000001a */
[----:B------:R-:W-:Y:S01]  /*71f0*/  LOP3.LUT R121, R125, 0xffff0000, RZ, 0xc0, !PT ;  /* 0xffff00007d797812 */ /* 0x000fe200078ec0ff */
[----:B------:R1:W-:Y:S01]  /*7200*/  STSM.16.M88.4 [R0+0x2200], R32 ;  /* 0x0022002000007844 */ /* 0x0003e20000000200 */
[----:B------:R-:W-:Y:S01]  /*7210*/  F2FP.BF16.F32.PACK_AB R24, R25, R24 ;  /* 0x000000181918723e */ /* 0x000fe200000010ff */
[C---:B------:R-:W-:Y:S01]  /*7220*/  FFMA R27, R83.reuse, R113, R27 ;  /* 0x00000071531b7223 */ /* 0x040fe2000000001b */
[C---:B------:R-:W-:Y:S01]  /*7230*/  FMUL R28, R82.reuse, R28 ;  /* 0x0000001c521c7220 */ /* 0x040fe20000400000 */
[C---:B------:R-:W-:Y:S01]  /*7240*/  FMUL R29, R82.reuse, R29 ;  /* 0x0000001d521d7220 */ /* 0x040fe20000400000 */
[----:B------:R-:W-:Y:S01]  /*7250*/  FMUL R30, R82, R30 ;  /* 0x0000001e521e7220 */ /* 0x000fe20000400000 */
[----:B------:R-:W-:Y:S01]  /*7260*/  SHF.L.U32 R122, R126, 0x10, RZ ;  /* 0x000000107e7a7819 */ /* 0x000fe200000006ff */
[----:B------:R-:W-:Y:S01]  /*7270*/  FFMA R28, R83, R114, R28 ;  /* 0x00000072531c7223 */ /* 0x000fe2000000001c */
[----:B------:R-:W-:Y:S01]  /*7280*/  F2FP.BF16.F32.PACK_AB R25, R27, R26 ;  /* 0x0000001a1b19723e */ /* 0x000fe200000010ff */
[C---:B------:R-:W-:Y:S01]  /*7290*/  FFMA R29, R83.reuse, R115, R29 ;  /* 0x00000073531d7223 */ /* 0x040fe2000000001d */
[C---:B------:R-:W-:Y:S01]  /*72a0*/  FMUL R31, R82.reuse, R31 ;  /* 0x0000001f521f7220 */ /* 0x040fe20000400000 */
[C---:B------:R-:W-:Y:S01]  /*72b0*/  FMUL R4, R82.reuse, R4 ;  /* 0x0000000452047220 */ /* 0x040fe20000400000 */
[C---:B------:R-:W-:Y:S01]  /*72c0*/  FMUL R5, R82.reuse, R5 ;  /* 0x0000000552057220 */ /* 0x040fe20000400000 */
[C---:B------:R-:W-:Y:S01]  /*72d0*/  FFMA R30, R83.reuse, R116, R30 ;  /* 0x00000074531e7223 */ /* 0x040fe2000000001e */
[C---:B------:R-:W-:Y:S01]  /*72e0*/  FMUL R6, R82.reuse, R6 ;  /* 0x0000000652067220 */ /* 0x040fe20000400000 */
[C---:B------:R-:W-:Y:S01]  /*72f0*/  FFMA R31, R83.reuse, R117, R31 ;  /* 0x00000075531f7223 */ /* 0x040fe2000000001f */
[----:B------:R-:W-:Y:S01]  /*7300*/  FMUL R7, R82, R7 ;  /* 0x0000000752077220 */ /* 0x000fe20000400000 */
[C---:B------:R-:W-:Y:S01]  /*7310*/  FFMA R4, R83.reuse, R118, R4 ;  /* 0x0000007653047223 */ /* 0x040fe20000000004 */
[----:B------:R-:W-:Y:S01]  /*7320*/  LOP3.LUT R123, R126, 0xffff0000, RZ, 0xc0, !PT ;  /* 0xffff00007e7b7812 */ /* 0x000fe200078ec0ff */
[C---:B------:R-:W-:Y:S01]  /*7330*/  FMUL R8, R82.reuse, R8 ;  /* 0x0000000852087220 */ /* 0x040fe20000400000 */
[----:B------:R-:W-:Y:S01]  /*7340*/  FFMA R5, R83, R119, R5 ;  /* 0x0000007753057223 */ /* 0x000fe20000000005 */
[----:B------:R-:W-:Y:S01]  /*7350*/  SHF.L.U32 R124, R127, 0x10, RZ ;  /* 0x000000107f7c7819 */ /* 0x000fe200000006ff */
[C---:B------:R-:W-:Y:S01]  /*7360*/  FMUL R9, R82.reuse, R9 ;  /* 0x0000000952097220 */ /* 0x040fe20000400000 */
[----:B------:R-:W-:Y:S01]  /*7370*/  FFMA R6, R83, R120, R6 ;  /* 0x0000007853067223 */ /* 0x000fe20000000006 */
[----:B------:R-:W-:Y:S01]  /*7380*/  LOP3.LUT R125, R127, 0xffff0000, RZ, 0xc0, !PT ;  /* 0xffff00007f7d7812 */ /* 0x000fe200078ec0ff */
[C---:B------:R-:W-:Y:S01]  /*7390*/  FMUL R10, R82.reuse, R10 ;  /* 0x0000000a520a7220 */ /* 0x040fe20000400000 */
[C---:B------:R-:W-:Y:S01]  /*73a0*/  FFMA R7, R83.reuse, R121, R7 ;  /* 0x0000007953077223 */ /* 0x040fe20000000007 */
[----:B------:R-:W-:Y:S01]  /*73b0*/  FMUL R11, R82, R11 ;  /* 0x0000000b520b7220 */ /* 0x000fe20000400000 */
[C---:B------:R-:W-:Y:S01]  /*73c0*/  FFMA R8, R83.reuse, R122, R8 ;  /* 0x0000007a53087223 */ /* 0x040fe20000000008 */
[C---:B------:R-:W-:Y:S01]  /*73d0*/  FFMA R9, R83.reuse, R123, R9 ;  /* 0x0000007b53097223 */ /* 0x040fe20000000009 */
[C---:B------:R-:W-:Y:S01]  /*73e0*/  FFMA R10, R83.reuse, R124, R10 ;  /* 0x0000007c530a7223 */ /* 0x040fe2000000000a */
[----:B------:R-:W-:Y:S01]  /*73f0*/  FFMA R11, R83, R125, R11 ;  /* 0x0000007d530b7223 */ /* 0x000fe2000000000b */
[----:B------:R-:W-:Y:S01]  /*7400*/  F2FP.BF16.F32.PACK_AB R26, R29, R28 ;  /* 0x0000001c1d1a723e */ /* 0x000fe200000010ff */
[----:B------:R-:W-:Y:S01]  /*7410*/  UIADD3 UR32, UPT, UPT, UR42, 0x1, URZ ;  /* 0x000000012a207890 */ /* 0x000fe2000fffe0ff */
[----:B------:R-:W-:Y:S01]  /*7420*/  F2FP.BF16.F32.PACK_AB R27, R31, R30 ;  /* 0x0000001e1f1b723e */ /* 0x000fe200000010ff */
[----:B------:R-:W-:Y:S01]  /*7430*/  BSSY.RECONVERGENT B0, `(.L_x_104) ;  /* 0x0000038000007945 */ /* 0x000fe20003800200 */
[----:B------:R-:W-:Y:S02]  /*7440*/  F2FP.BF16.F32.PACK_AB R4, R5, R4 ;  /* 0x000000040504723e */ /* 0x000fe400000010ff */
[----:B------:R-:W-:Y:S01]  /*7450*/  F2FP.BF16.F32.PACK_AB R5, R7, R6 ;  /* 0x000000060705723e */ /* 0x000fe200000010ff */
[----:B------:R1:W-:Y:S01]  /*7460*/  STSM.16.M88.4 [R0+0x2a00], R24 ;  /* 0x002a001800007844 */ /* 0x0003e20000000200 */
[----:B------:R-:W-:Y:S02]  /*7470*/  F2FP.BF16.F32.PACK_AB R6, R9, R8 ;  /* 0x000000080906723e */ /* 0x000fe400000010ff */
[----:B------:R-:W-:Y:S05]  /*7480*/  F2FP.BF16.F32.PACK_AB R7, R11, R10 ;  /* 0x0000000a0b07723e */ /* 0x000fea00000010ff */
[----:B------:R1:W-:Y:S01]  /*7490*/  STSM.16.M88.4 [R0+0x3200], R4 ;  /* 0x0032000400007844 */ /* 0x0003e20000000200 */
[----:B------:R-:W-:Y:S01]  /*74a0*/  @!PT LDS RZ, [RZ] ;  /* 0x00000000fffff984 */ /* 0x000fe20000000800 */
[----:B------:R-:W-:Y:S01]  /*74b0*/  @!PT LDS RZ, [RZ] ;  /* 0x00000000fffff984 */ /* 0x000fe20000000800 */
[----:B------:R-:W-:Y:S01]  /*74c0*/  @!PT LDS RZ, [RZ] ;  /* 0x00000000fffff984 */ /* 0x000fe20000000800 */
[----:B------:R-:W-:Y:S01]  /*74d0*/  @!PT LDS RZ, [RZ] ;  /* 0x00000000fffff984 */ /* 0x000fe20000000800 */
[----:B------:R2:W-:Y:S07]  /*74e0*/  MEMBAR.ALL.CTA ;  /* 0x0000000000007992 */ /* 0x0005ee0000008000 */
[----:B--2---:R-:W2:Y:S02]  /*74f0*/  FENCE.VIEW.ASYNC.S ;  /* 0x00000000000073c6 */ /* 0x004ea40000000000 */
[----:B--2---:R-:W-:Y:S06]  /*7500*/  BAR.SYNC.DEFER_BLOCKING 0x1, 0x80 ;  /* 0x0042000000007b1d */ /* 0x004fec0000010000 */
[----:B------:R-:W-:Y:S05]  /*7510*/  @P0 BRA `(.L_x_105) ;  /* 0x0000000000a40947 */ /* 0x000fea0003800000 */
[----:B------:R-:W-:Y:S01]  /*7520*/  R2UR UR17, R140 ;  /* 0x000000008c1172ca */ /* 0x000fe200000e0000 */
[----:B------:R-:W-:Y:S01]  /*7530*/  UIADD3 UR34, UP0, UPT, UR48, 0x680, URZ ;  /* 0x0000068030227890 */ /* 0x000fe2000ff1e0ff */
[----:B------:R-:W-:Y:S01]  /*7540*/  R2UR UR18, R141 ;  /* 0x000000008d1272ca */ /* 0x000fe200000e0000 */
[----:B------:R-:W-:Y:S02]  /*7550*/  UIMAD UR28, UR42, 0x3800, UR40 ;  /* 0x000038002a1c78a4 */ /* 0x000fe4000f8e0228 */
[----:B------:R-:W-:Y:S02]  /*7560*/  UIADD3.X UR35, UPT, UPT, URZ, UR49, URZ, UP0, !UPT ;  /* 0x00000031ff237290 */ /* 0x000fe400087fe4ff */
[----:B------:R-:W-:Y:S01]  /*7570*/  UIADD3 UR16, UPT, UPT, UR28, 0x200, URZ ;  /* 0x000002001c107890 */ /* 0x000fe2000fffe0ff */
[----:B------:R-:W-:Y:S01]  /*7580*/  UMOV UR19, UR36 ;  /* 0x0000002400137c82 */ /* 0x000fe20008000000 */
[----:B------:R-:W-:Y:S01]  /*7590*/  UIADD3 UR12, UPT, UPT, UR28, 0xa00, URZ ;  /* 0x00000a001c0c7890 */ /* 0x000fe2000fffe0ff */
[----:B------:R-:W-:Y:S03]  /*75a0*/  UMOV UR15, UR36 ;  /* 0x00000024000f7c82 */ /* 0x000fe60008000000 */
[----:B------:R-:W-:Y:S02]  /*75b0*/  UIMAD UR17, UR17, 0x70, URZ ;  /* 0x00000070111178a4 */ /* 0x000fe4000f8e02ff */
[----:B------:R-:W-:Y:S02]  /*75c0*/  USHF.L.U32 UR18, UR18, 0x6, URZ ;  /* 0x0000000612127899 */ /* 0x000fe400080006ff */
[----:B------:R-:W-:Y:S02]  /*75d0*/  UIADD3 UR13, UPT, UPT, UR17, 0x10, URZ ;  /* 0x00000010110d7890 */ /* 0x000fe4000fffe0ff */
[----:B------:R-:W-:Y:S02]  /*75e0*/  UIADD3 UR8, UPT, UPT, UR28, 0x1200, URZ ;  /* 0x000012001c087890 */ /* 0x000fe4000fffe0ff */
[----:B------:R-:W-:Y:S01]  /*75f0*/  UIADD3 UR9, UPT, UPT, UR17, 0x20, URZ ;  /* 0x0000002011097890 */ /* 0x000fe2000fffe0ff */
[----:B------:R-:W-:Y:S02]  /*7600*/  UMOV UR14, UR18 ;  /* 0x00000012000e7c82 */ /* 0x000fe40008000000 */
[----:B------:R2:W-:Y:S01]  /*7610*/  UTMASTG.3D [UR16], [UR34] ;  /* 0x00000010220073b5 */ /* 0x0005e20008010000 */
[----:B------:R-:W-:Y:S01]  /*7620*/  UMOV UR11, UR36 ;  /* 0x00000024000b7c82 */ /* 0x000fe20008000000 */
[----:B------:R-:W-:Y:S01]  /*7630*/  UMOV UR10, UR18 ;  /* 0x00000012000a7c82 */ /* 0x000fe20008000000 */
[----:B------:R-:W-:Y:S02]  /*7640*/  UIADD3 UR4, UPT, UPT, UR28, 0x1a00, URZ ;  /* 0x00001a001c047890 */ /* 0x000fe4000fffe0ff */
[----:B------:R-:W-:Y:S01]  /*7650*/  UIADD3 UR5, UPT, UPT, UR17, 0x30, URZ ;  /* 0x0000003011057890 */ /* 0x000fe2000fffe0ff */
[----:B------:R-:W-:Y:S01]  /*7660*/  UMOV UR7, UR36 ;  /* 0x0000002400077c82 */ /* 0x000fe20008000000 */
[----:B------:R2:W-:Y:S01]  /*7670*/  UTMASTG.3D [UR12], [UR34] ;  /* 0x0000000c220073b5 */ /* 0x0005e20008010000 */
[----:B------:R-:W-:Y:S01]  /*7680*/  UMOV UR6, UR18 ;  /* 0x0000001200067c82 */ /* 0x000fe20008000000 */
[----:B------:R-:W-:Y:S02]  /*7690*/  UIADD3 UR20, UPT, UPT, UR28, 0x2200, URZ ;  /* 0x000022001c147890 */ /* 0x000fe4000fffe0ff */
[----:B------:R-:W-:Y:S01]  /*76a0*/  UIADD3 UR21, UPT, UPT, UR17, 0x40, URZ ;  /* 0x0000004011157890 */ /* 0x000fe2000fffe0ff */
[----:B------:R-:W-:Y:S01]  /*76b0*/  UMOV UR23, UR36 ;  /* 0x0000002400177c82 */ /* 0x000fe20008000000 */
[----:B------:R-:W-:Y:S01]  /*76c0*/  UMOV UR22, UR18 ;  /* 0x0000001200167c82 */ /* 0x000fe20008000000 */
[----:B------:R2:W-:Y:S01]  /*76d0*/  UTMASTG.3D [UR8], [UR34] ;  /* 0x00000008220073b5 */ /* 0x0005e20008010000 */
[----:B------:R-:W-:Y:S02]  /*76e0*/  UIADD3 UR24, UPT, UPT, UR28, 0x2a00, URZ ;  /* 0x00002a001c187890 */ /* 0x000fe4000fffe0ff */
[----:B------:R-:W-:Y:S01]  /*76f0*/  UIADD3 UR25, UPT, UPT, UR17, 0x50, URZ ;  /* 0x0000005011197890 */ /* 0x000fe2000fffe0ff */
[----:B------:R-:W-:Y:S01]  /*7700*/  UMOV UR27, UR36 ;  /* 0x00000024001b7c82 */ /* 0x000fe20008000000 */
[----:B------:R-:W-:Y:S01]  /*7710*/  UMOV UR26, UR18 ;  /* 0x00000012001a7c82 */ /* 0x000fe20008000000 */
[----:B------:R-:W-:Y:S01]  /*7720*/  UIADD3 UR28, UPT, UPT, UR28, 0x3200, URZ ;  /* 0x000032001c1c7890 */ /* 0x000fe2000fffe0ff */
[----:B------:R2:W-:Y:S01]  /*7730*/  UTMASTG.3D [UR4], [UR34] ;  /* 0x00000004220073b5 */ /* 0x0005e20008010000 */
[----:B------:R-:W-:Y:S01]  /*7740*/  UIADD3 UR29, UPT, UPT, UR17, 0x60, URZ ;  /* 0x00000060111d7890 */ /* 0x000fe2000fffe0ff */
[----:B------:R-:W-:Y:S01]  /*7750*/  UMOV UR31, UR36 ;  /* 0x00000024001f7c82 */ /* 0x000fe20008000000 */
[----:B------:R-:W-:Y:S01]  /*7760*/  UMOV UR30, UR18 ;  /* 0x00000012001e7c82 */ /* 0x000fe20008000000 */
[----:B------:R2:W-:Y:S01]  /*7770*/  UTMASTG.3D [UR20], [UR34] ;  /* 0x00000014220073b5 */ /* 0x0005e20008010000 */
[----:B------:R2:W-:Y:S05]  /*7780*/  UTMASTG.3D [UR24], [UR34] ;  /* 0x00000018220073b5 */ /* 0x0005ea0008010000 */
[----:B------:R2:W-:Y:S02]  /*7790*/  UTMASTG.3D [UR28], [UR34] ;  /* 0x0000001c220073b5 */ /* 0x0005e40008010000 */
[----:B--2---:R0:W-:Y:S02]  /*77a0*/  UTMACMDFLUSH ;  /* 0x00000000000079b7 */ /* 0x0041e40000000000 */
.L_x_105:
[----:B------:R-:W-:Y:S05]  /*77b0*/  BSYNC.RECONVERGENT B0 ;  /* 0x0000000000007941 */ /* 0x000fea0003800200 */
.L_x_104:
[----:B------:R-:W-:Y:S04]  /*77c0*/  BSSY.RECONVERGENT B0, `(.L_x_106) ;  /* 0x0000003000007945 */ /* 0x000fe80003800200 */
[----:B------:R-:W-:Y:S05]  /*77d0*/  @P0 BRA `(.L_x_107) ;  /* 0x0000000000040947 */ /* 0x000fea0003800000 */
[----:B------:R-:W-:Y:S04]  /*77e0*/  DEPBAR.LE SB0, 0x0 ;  /* 0x000080000000791a */ /* 0x000fe80000000000 */
.L_x_107:
[----:B------:R-:W-:Y:S05]  /*77f0*/  BSYNC.RECONVERGENT B0 ;  /* 0x0000000000007941 */ /* 0x000fea0003800200 */
.L_x_106:
[----:B------:R-:W-:Y:S01]  /*7800*/  BAR.SYNC.DEFER_BLOCKING 0x1, 0x80 ;  /* 0x0042000000007b1d */ /* 0x000fe20000010000 */
[----:B------:R-:W-:Y:S01]  /*7810*/  UIADD3 UR41, UPT, UPT, UR41, 0x1, URZ ;  /* 0x0000000129297890 */ /* 0x000fe2000fffe0ff */
[----:B------:R-:W-:Y:S03]  /*7820*/  IADD3 R81, PT, PT, R81, 0x1, RZ ;  /* 0x0000000151517810 */ /* 0x000fe60007ffe0ff */
[----:B------:R-:W-:Y:S09]  /*7830*/  UISETP.NE.AND UP0, UPT, UR41, URZ, UPT ;  /* 0x000000ff2900728c */ /* 0x000ff2000bf05270 */
[----:B------:R-:W-:Y:S05]  /*7840*/  BRA.U !UP0, `(.L_x_108) ;  /* 0x0000000108287547 */ /* 0x000fea000b800000 */
[----:B------:R-:W-:Y:S01]  /*7850*/  ISETP.NE.AND P0, PT, R156, RZ, PT ;  /* 0x000000ff9c00720c */ /* 0x000fe20003f05270 */
[----:B-1----:R-:W-:Y:S11]  /*7860*/  IMAD.U32 R0, RZ, RZ, UR37 ;  /* 0x00000025ff007e24 */ /* 0x002ff6000f8e00ff */
[----:B------:R-:W-:Y:S01]  /*7870*/  @!UPT UIADD3 URZ, UPT, UPT, URZ, URZ, URZ ;  /* 0x000000fffffff290 */ /* 0x000fe2000fffe0ff */
[C---:B------:R-:W-:Y:S01]  /*7880*/  @P0 LEA R2, R149.reuse, UR40, 0x3 ;  /* 0x0000002895020c11 */ /* 0x040fe2000f8e18ff */
[----:B------:R-:W-:Y:S04]  /*7890*/  VIADD R149, R149, 0x1 ;  /* 0x0000000195957836 */ /* 0x000fe80000000000 */
[----:B------:R-:W-:Y:S05]  /*78a0*/  @P0 VIADD R2, R2, 0xa0 ;  /* 0x000000a002020836 */ /* 0x000fea0000000000 */
[----:B------:R-:W-:Y:S04]  /*78b0*/  @P0 PRMT R0, R0, 0x654, R2 ;  /* 0x0000065400000816 */ /* 0x000fe80000000002 */
[----:B------:R2:W-:Y:S01]  /*78c0*/  @P0 SYNCS.ARRIVE.TRANS64.RED.A1T0 RZ, [R0+URZ], RZ ;  /* 0x000000ff00ff09a7 */ /* 0x0005e200081004ff */
[C---:B------:R-:W-:Y:S04]  /*78d0*/  ISETP.NE.AND P0, PT, R149.reuse, 0x2, PT ;  /* 0x000000029500780c */ /* 0x040fe80003f05270 */
[----:B------:R-:W-:Y:S09]  /*78e0*/  SEL R149, R149, RZ, P0 ;  /* 0x000000ff95957207 */ /* 0x000ff20000000000 */
.L_x_108:
[----:B------:R-:W-:Y:S01]  /*78f0*/  ISETP.NE.AND P2, PT, R154, RZ, PT ;  /* 0x000000ff9a00720c */ /* 0x000fe20003f45270 */
[----:B------:R-:W-:Y:S01]  /*7900*/  UISETP.NE.AND UP0, UPT, UR32, 0x2, UPT ;  /* 0x000000022000788c */ /* 0x000fe2000bf05270 */
[----:B------:R-:W-:Y:S01]  /*7910*/  ISETP.NE.AND P0, PT, R155, 0x2, PT ;  /* 0x000000029b00780c */ /* 0x000fe20003f05270 */
[----:B------:R-:W-:Y:S01]  /*7920*/  IMAD.IADD R140, R79, 0x1, R138 ;  /* 0x000000014f8c7824 */ /* 0x000fe200078e028a */
[----:B------:R-:W-:Y:S01]  /*7930*/  ISETP.NE.AND P1, PT, R81, 0x4, PT ;  /* 0x000000045100780c */ /* 0x000fe20003f25270 */
[----:B------:R-:W-:Y:S01]  /*7940*/  USEL UR4, URZ, 0x1, UP0 ;  /* 0x00000001ff047887 */ /* 0x000fe20008000000 */
[----:B------:R-:W-:Y:S01]  /*7950*/  SEL R2, RZ, 0x1, P0 ;  /* 0x00000001ff027807 */ /* 0x000fe20000000000 */
[----:B------:R-:W-:Y:S01]  /*7960*/  USEL UR42, UR32, URZ, UP0 ;  /* 0x000000ff202a7287 */ /* 0x000fe20008000000 */
[----:B-12---:R-:W-:Y:S01]  /*7970*/  SEL R0, RZ, 0x1, P1 ;  /* 0x00000001ff007807 */ /* 0x006fe20000800000 */
[----:B------:R-:W-:Y:S01]  /*7980*/  IMAD.IADD R141, R80, 0x1, R139 ;  /* 0x00000001508d7824 */ /* 0x000fe200078e028b */
[----:B------:R-:W-:Y:S02]  /*7990*/  LOP3.LUT R150, R150, R2, RZ, 0x3c, !PT ;  /* 0x0000000296967212 */ /* 0x000fe400078e3cff */
[----:B------:R-:W-:Y:S02]  /*79a0*/  LOP3.LUT R152, R152, UR4, RZ, 0x3c, !PT ;  /* 0x0000000498987c12 */ /* 0x000fe4000f8e3cff */
[----:B------:R-:W-:Y:S02]  /*79b0*/  @P2 R2UR UR36, R148 ;  /* 0x00000000942422ca */ /* 0x000fe400000e0000 */
[----:B------:R-:W-:Y:S02]  /*79c0*/  LOP3.LUT R151, R151, R0, RZ, 0x3c, !PT ;  /* 0x0000000097977212 */ /* 0x000fe400078e3cff */
[----:B------:R-:W-:Y:S02]  /*79d0*/  SEL R155, R155, RZ, P0 ;  /* 0x000000ff9b9b7207 */ /* 0x000fe40000000000 */
[----:B------:R-:W-:Y:S01]  /*79e0*/  SEL R81, R81, RZ, P1 ;  /* 0x000000ff51517207 */ /* 0x000fe20000800000 */
[----:B------:R-:W-:Y:S08]  /*79f0*/  @P2 BRA `(.L_x_109) ;  /* 0xffffffd4002c2947 */ /* 0x000ff0000383ffff */
[----:B------:R-:W-:-:S09]  /*7a00*/  UISETP.NE.AND UP0, UPT, UR44, URZ, UPT ;  /* 0x000000ff2c00728c */ /* 0x000fd2000bf05270 */
[----:B------:R-:W-:Y:S05]  /*7a10*/  BRA.U !UP0, `(.L_x_110) ;  /* 0x0000000108487547 */ /* 0x000fea000b800000 */
[----:B------:R-:W1:Y:S02]  /*7a20*/  LDCU.64 UR4, c[0x0][0x890] ;  /* 0x00011200ff0477ac */ /* 0x000e640008000a00 */
[----:B-1----:R-:W-:-:S04]  /*7a30*/  UISETP.NE.U32.AND UP0, UPT, UR4, URZ, UPT ;  /* 0x000000ff0400728c */ /* 0x002fc8000bf05070 */
[----:B------:R-:W-:-:S09]  /*7a40*/  UISETP.NE.AND.EX UP0, UPT, UR5, URZ, UPT, UP0 ;  /* 0x000000ff0500728c */ /* 0x000fd2000bf05300 */
[----:B------:R-:W-:Y:S05]  /*7a50*/  BRA.U UP0, `(.L_x_111) ;  /* 0x00000001000c7547 */ /* 0x000fea000b800000 */
[----:B------:R-:W-:-:S13]  /*7a60*/  FSETP.NEU.AND P0, PT, R83, RZ, PT ;  /* 0x000000ff5300720b */ /* 0x000fda0003f0d000 */
[----:B------:R-:W-:Y:S05]  /*7a70*/  @!P0 EXIT ;  /* 0x000000000000894d */ /* 0x000fea0003800000 */
[----:B------:R-:W-:Y:S05]  /*7a80*/  BRA `(.L_x_110) ;  /* 0x00000000002c7947 */ /* 0x000fea0003800000 */
.L_x_111:
[----:B------:R-:W-:Y:S01]  /*7a90*/  LOP3.LUT P0, RZ, R142, 0xff, RZ, 0xc0, !PT ;  /* 0x000000ff8eff7812 */ /* 0x000fe2000780c0ff */
[----:B------:R-:W-:-:S12]  /*7aa0*/  BSSY.RECONVERGENT B0, `(.L_x_110) ;  /* 0x0000009000007945 */ /* 0x000fd80003800200 */
[----:B------:R-:W-:Y:S05]  /*7ab0*/  @P0 BRA `(.L_x_112) ;  /* 0x0000000000140947 */ /* 0x000fea0003800000 */
[----:B------:R-:W1:Y:S02]  /*7ac0*/  LDCU.64 UR4, c[0x0][0x888] ;  /* 0x00011100ff0477ac */ /* 0x000e640008000a00 */
[----:B-1----:R-:W-:-:S04]  /*7ad0*/  ISETP.NE.U32.AND P0, PT, RZ, UR4, PT ;  /* 0x00000004ff007c0c */ /* 0x002fc8000bf05070 */
[----:B------:R-:W-:-:S13]  /*7ae0*/  ISETP.NE.AND.EX P0, PT, RZ, UR5, PT, P0 ;  /* 0x00000005ff007c0c */ /* 0x000fda000bf05300 */
[----:B------:R-:W-:Y:S05]  /*7af0*/  @!P0 EXIT ;  /* 0x000000000000894d */ /* 0x000fea0003800000 */
[----:B------:R-:W-:Y:S05]  /*7b00*/  BRA `(.L_x_113) ;  /* 0x0000000000087947 */ /* 0x000fea0003800000 */
.L_x_112:
[----:B------:R-:W-:-:S13]  /*7b10*/  FSETP.NEU.AND P0, PT, R83, RZ, PT ;  /* 0x000000ff5300720b */ /* 0x000fda0003f0d000 */
[----:B------:R-:W-:Y:S05]  /*7b20*/  @!P0 EXIT ;  /* 0x000000000000894d */ /* 0x000fea0003800000 */
.L_x_113:
[----:B------:R-:W-:Y:S05]  /*7b30*/  BSYNC.RECONVERGENT B0 ;  /* 0x0000000000007941 */ /* 0x000fea0003800200 */
.L_x_110:
[----:B------:R-:W-:-:S04]  /*7b40*/  DEPBAR.LE SB0, 0x0 ;  /* 0x000080000000791a */ /* 0x000fc80000000000 */
[----:B------:R-:W-:Y:S05]  /*7b50*/  EXIT ;  /* 0x000000000000794d */ /* 0x000fea0003800000 */
.L_x_20:
[----:B--2---:R2:W1:Y:S02]  /*7b60*/  SYNCS.PHASECHK.TRANS64.TRYWAIT P0, [R2+URZ+0x130], R3 ;  /* 0x00013003020075a7 */ /* 0x00446400080011ff */
[----:B-1----:R-:W-:Y:S05]  /*7b70*/  @!P0 NANOSLEEP.SYNCS 0x989680 ;  /* 0x009896800000895d */ /* 0x002fea0003900000 */
[----:B------:R-:W1:Y:S02]  /*7b80*/  @!P0 SYNCS.PHASECHK.TRANS64 P0, [R2+URZ+0x130], R3 ;  /* 0x00013003020085a7 */ /* 0x000e6400080010ff */
[----:B-1----:R-:W-:Y:S05]  /*7b90*/  @!P0 BRA `(.L_x_20) ;  /* 0xfffffffc00f08947 */ /* 0x002fea000383ffff */
[----:B------:R-:W-:Y:S05]  /*7ba0*/  BRA `(.L_x_114) ;  /* 0xffffff9800b07947 */ /* 0x000fea000383ffff */
.L_x_23:
[----:B-1----:R-:W-:Y:S07]  /*7bb0*/  MOV R2, UR33 ;  /* 0x0000002100027c02 */ /* 0x002fee0008000f00 */
.L_x_115:
[----:B-1----:R1:W2:Y:S02]  /*7bc0*/  SYNCS.PHASECHK.TRANS64.TRYWAIT P0, [R2+URZ+0x48], R4 ;  /* 0x00004804020075a7 */ /* 0x0022a400080011ff */
[----:B--2---:R-:W-:Y:S05]  /*7bd0*/  @!P0 NANOSLEEP.SYNCS 0x989680 ;  /* 0x009896800000895d */ /* 0x004fea0003900000 */
[----:B------:R-:W2:Y:S02]  /*7be0*/  @!P0 SYNCS.PHASECHK.TRANS64 P0, [R2+URZ+0x48], R4 ;  /* 0x00004804020085a7 */ /* 0x000ea400080010ff */
[----:B--2---:R-:W-:Y:S05]  /*7bf0*/  @!P0 BRA `(.L_x_115) ;  /* 0xfffffffc00f08947 */ /* 0x004fea000383ffff */
[----:B------:R-:W-:Y:S05]  /*7c00*/  BRA `(.L_x_22) ;  /* 0xffffff9c00007947 */ /* 0x000fea000383ffff */
.L_x_29:
[----:B-1----:R-:W-:Y:S07]  /*7c10*/  MOV R2, UR17 ;  /* 0x0000001100027c02 */ /* 0x002fee0008000f00 */
.L_x_116:
[----:B-1----:R1:W2:Y:S02]  /*7c20*/  SYNCS.PHASECHK.TRANS64.TRYWAIT P0, [R2+URZ+0x48], R4 ;  /* 0x00004804020075a7 */ /* 0x0022a400080011ff */
[----:B--2---:R-:W-:Y:S05]  /*7c30*/  @!P0 NANOSLEEP.SYNCS 0x989680 ;  /* 0x009896800000895d */ /* 0x004fea0003900000 */
[----:B------:R-:W2:Y:S02]  /*7c40*/  @!P0 SYNCS.PHASECHK.TRANS64 P0, [R2+URZ+0x48], R4 ;  /* 0x00004804020085a7 */ /* 0x000ea400080010ff */
[----:B--2---:R-:W-:Y:S05]  /*7c50*/  @!P0 BRA `(.L_x_116) ;  /* 0xfffffffc00f08947 */ /* 0x004fea000383ffff */
[----:B------:R-:W-:Y:S05]  /*7c60*/  BRA `(.L_x_28) ;  /* 0xffffff9c00a87947 */ /* 0x000fea000383ffff */
.L_x_33:
[----:B-1----:R1:W2:Y:S02]  /*7c70*/  SYNCS.PHASECHK.TRANS64.TRYWAIT P0, [R2+URZ+0xc0], R3 ;  /* 0x0000c003020075a7 */ /* 0x0022a400080011ff */
[----:B--2---:R-:W-:Y:S05]  /*7c80*/  @!P0 NANOSLEEP.SYNCS 0x989680 ;  /* 0x009896800000895d */ /* 0x004fea0003900000 */
[----:B------:R-:W2:Y:S02]  /*7c90*/  @!P0 SYNCS.PHASECHK.TRANS64 P0, [R2+URZ+0xc0], R3 ;  /* 0x0000c003020085a7 */ /* 0x000ea400080010ff */
[----:B--2---:R-:W-:Y:S05]  /*7ca0*/  @!P0 BRA `(.L_x_33) ;  /* 0xfffffffc00f08947 */ /* 0x004fea000383ffff */
[----:B------:R-:W-:Y:S05]  /*7cb0*/  BRA `(.L_x_117) ;  /* 0xffffffa000387947 */ /* 0x000fea000383ffff */
.L_x_37:
[----:B----4-:R-:W-:-:S07]  /*7cc0*/  MOV R0, UR5 ;  /* 0x0000000500007c02 */ /* 0x010fce0008000f00 */
.L_x_118:
[----:B-1----:R1:W2:Y:S02]  /*7cd0*/  SYNCS.PHASECHK.TRANS64.TRYWAIT P0, [R0+URZ], R2 ;  /* 0x00000002000075a7 */ /* 0x0022a400080011ff */
[----:B--2---:R-:W-:Y:S05]  /*7ce0*/  @!P0 NANOSLEEP.SYNCS 0x989680 ;  /* 0x009896800000895d */ /* 0x004fea0003900000 */
[----:B------:R-:W2:Y:S02]  /*7cf0*/  @!P0 SYNCS.PHASECHK.TRANS64 P0, [R0+URZ], R2 ;  /* 0x00000002000085a7 */ /* 0x000ea400080010ff */
[----:B--2---:R-:W-:Y:S05]  /*7d00*/  @!P0 BRA `(.L_x_118) ;  /* 0xfffffffc00f08947 */ /* 0x004fea000383ffff */
[----:B------:R-:W-:Y:S05]  /*7d10*/  BRA `(.L_x_119) ;  /* 0xffffffa400a87947 */ /* 0x000fea000383ffff */
.L_x_38:
[----:B----4-:R-:W-:-:S07]  /*7d20*/  MOV R0, UR5 ;  /* 0x0000000500007c02 */ /* 0x010fce0008000f00 */
.L_x_120:
[----:B-1----:R1:W2:Y:S02]  /*7d30*/  SYNCS.PHASECHK.TRANS64.TRYWAIT P0, [R0+URZ], R3 ;  /* 0x00000003000075a7 */ /* 0x0022a400080011ff */
[----:B--2---:R-:W-:Y:S05]  /*7d40*/  @!P0 NANOSLEEP.SYNCS 0x989680 ;  /* 0x009896800000895d */ /* 0x004fea0003900000 */
[----:B------:R-:W2:Y:S02]  /*7d50*/  @!P0 SYNCS.PHASECHK.TRANS64 P0, [R0+URZ], R3 ;  /* 0x00000003000085a7 */ /* 0x000ea400080010ff */
[----:B--2---:R-:W-:Y:S05]  /*7d60*/  @!P0 BRA `(.L_x_120) ;  /* 0xfffffffc00f08947 */ /* 0x004fea000383ffff */
[----:B------:R-:W-:Y:S05]  /*7d70*/  BRA `(.L_x_121) ;  /* 0xffffffa400b47947 */ /* 0x000fea000383ffff */
.L_x_39:
[----:B----4-:R-:W-:-:S07]  /*7d80*/  MOV R0, UR5 ;  /* 0x0000000500007c02 */ /* 0x010fce0008000f00 */
.L_x_122:
[----:B-1----:R1:W2:Y:S02]  /*7d90*/  SYNCS.PHASECHK.TRANS64.TRYWAIT P0, [R0+URZ], R3 ;  /* 0x00000003000075a7 */ /* 0x0022a400080011ff */
[----:B--2---:R-:W-:Y:S05]  /*7da0*/  @!P0 NANOSLEEP.SYNCS 0x989680 ;  /* 0x009896800000895d */ /* 0x004fea0003900000 */
[----:B------:R-:W2:Y:S02]  /*7db0*/  @!P0 SYNCS.PHASECHK.TRANS64 P0, [R0+URZ], R3 ;  /* 0x00000003000085a7 */ /* 0x000ea400080010ff */
[----:B--2---:R-:W-:Y:S05]  /*7dc0*/  @!P0 BRA `(.L_x_122) ;  /* 0xfffffffc00f08947 */ /* 0x004fea000383ffff */
[----:B------:R-:W-:Y:S05]  /*7dd0*/  BRA `(.L_x_123) ;  /* 0xffffffa400c07947 */ /* 0x000fea000383ffff */
.L_x_40:
[----:B----4-:R-:W-:-:S07]  /*7de0*/  MOV R0, UR5 ;  /* 0x0000000500007c02 */ /* 0x010fce0008000f00 */
.L_x_124:
[----:B-1----:R1:W2:Y:S02]  /*7df0*/  SYNCS.PHASECHK.TRANS64.TRYWAIT P0, [R0+URZ], R3 ;  /* 0x00000003000075a7 */ /* 0x0022a400080011ff */
[----:B--2---:R-:W-:Y:S05]  /*7e00*/  @!P0 NANOSLEEP.SYNCS 0x989680 ;  /* 0x009896800000895d */ /* 0x004fea0003900000 */
[----:B------:R-:W2:Y:S02]  /*7e10*/  @!P0 SYNCS.PHASECHK.TRANS64 P0, [R0+URZ], R3 ;  /* 0x00000003000085a7 */ /* 0x000ea400080010ff */
[----:B--2---:R-:W-:Y:S05]  /*7e20*/  @!P0 BRA `(.L_x_124) ;  /* 0xfffffffc00f08947 */ /* 0x004fea000383ffff */
[----:B------:R-:W-:Y:S05]  /*7e30*/  BRA `(.L_x_125) ;  /* 0xffffffa400cc7947 */ /* 0x000fea000383ffff */
.L_x_41:
[----:B----4-:R-:W-:-:S07]  /*7e40*/  MOV R0, UR5 ;  /* 0x0000000500007c02 */ /* 0x010fce0008000f00 */
.L_x_126:
[----:B-1----:R1:W2:Y:S02]  /*7e50*/  SYNCS.PHASECHK.TRANS64.TRYWAIT P0, [R0+URZ], R3 ;  /* 0x00000003000075a7 */ /* 0x0022a400080011ff */
[----:B--2---:R-:W-:Y:S05]  /*7e60*/  @!P0 NANOSLEEP.SYNCS 0x989680 ;  /* 0x009896800000895d */ /* 0x004fea0003900000 */
[----:B------:R-:W2:Y:S02]  /*7e70*/  @!P0 SYNCS.PHASECHK.TRANS64 P0, [R0+URZ], R3 ;  /* 0x00000003000085a7 */ /* 0x000ea400080010ff */
[----:B--2---:R-:W-:Y:S05]  /*7e80*/  @!P0 BRA `(.L_x_126) ;  /* 0xfffffffc00f08947 */ /* 0x004fea000383ffff */
[----:B------:R-:W-:Y:S05]  /*7e90*/  BRA `(.L_x_127) ;  /* 0xffffffa400d87947 */ /* 0x000fea000383ffff */
.L_x_42:
[----:B----4-:R-:W-:-:S07]  /*7ea0*/  MOV R0, UR5 ;  /* 0x0000000500007c02 */ /* 0x010fce0008000f00 */
.L_x_128:
[----:B-1----:R1:W2:Y:S02]  /*7eb0*/  SYNCS.PHASECHK.TRANS64.TRYWAIT P0, [R0+URZ], R3 ;  /* 0x00000003000075a7 */ /* 0x0022a400080011ff */
[----:B--2---:R-:W-:Y:S05]  /*7ec0*/  @!P0 NANOSLEEP.SYNCS 0x989680 ;  /* 0x009896800000895d */ /* 0x004fea0003900000 */
[----:B------:R-:W2:Y:S02]  /*7ed0*/  @!P0 SYNCS.PHASECHK.TRANS64 P0, [R0+URZ], R3 ;  /* 0x00000003000085a7 */ /* 0x000ea400080010ff */
[----:B--2---:R-:W-:Y:S05]  /*7ee0*/  @!P0 BRA `(.L_x_128) ;  /* 0xfffffffc00f08947 */ /* 0x004fea000383ffff */
[----:B------:R-:W-:Y:S05]  /*7ef0*/  BRA `(.L_x_129) ;  /* 0xffffffa400e47947 */ /* 0x000fea000383ffff */
.L_x_43:
[----:B----4-:R-:W-:-:S07]  /*7f00*/  MOV R0, UR5 ;  /* 0x0000000500007c02 */ /* 0x010fce0008000f00 */
.L_x_130:
[----:B-1----:R1:W2:Y:S02]  /*7f10*/  SYNCS.PHASECHK.TRANS64.TRYWAIT P0, [R0+URZ], R3 ;  /* 0x00000003000075a7 */ /* 0x0022a400080011ff */
[----:B--2---:R-:W-:Y:S05]  /*7f20*/  @!P0 NANOSLEEP.SYNCS 0x989680 ;  /* 0x009896800000895d */ /* 0x004fea0003900000 */
[----:B------:R-:W2:Y:S02]  /*7f30*/  @!P0 SYNCS.PHASECHK.TRANS64 P0, [R0+URZ], R3 ;  /* 0x00000003000085a7 */ /* 0x000ea400080010ff */
[----:B--2---:R-:W-:Y:S05]  /*7f40*/  @!P0 BRA `(.L_x_130) ;  /* 0xfffffffc00f08947 */ /* 0x004fea000383ffff */
[----:B------:R-:W-:Y:S05]  /*7f50*/  BRA `(.L_x_131) ;  /* 0xffffffa400f07947 */ /* 0x000fea000383ffff */
.L_x_44:
[----:B----4-:R-:W-:-:S07]  /*7f60*/  MOV R0, UR5 ;  /* 0x0000000500007c02 */ /* 0x010fce0008000f00 */
.L_x_132:
[----:B-1----:R1:W2:Y:S02]  /*7f70*/  SYNCS.PHASECHK.TRANS64.TRYWAIT P0, [R0+URZ], R3 ;  /* 0x00000003000075a7 */ /* 0x0022a400080011ff */
[----:B--2---:R-:W-:Y:S05]  /*7f80*/  @!P0 NANOSLEEP.SYNCS 0x989680 ;  /* 0x009896800000895d */ /* 0x004fea0003900000 */
[----:B------:R-:W2:Y:S02]  /*7f90*/  @!P0 SYNCS.PHASECHK.TRANS64 P0, [R0+URZ], R3 ;  /* 0x00000003000085a7 */ /* 0x000ea400080010ff */
[----:B--2---:R-:W-:Y:S05]  /*7fa0*/  @!P0 BRA `(.L_x_132) ;  /* 0xfffffffc00f08947 */ /* 0x004fea000383ffff */
[----:B------:R-:W-:Y:S05]  /*7fb0*/  BRA `(.L_x_133) ;  /* 0xffffffa400fc7947 */ /* 0x000fea000383ffff */
.L_x_47:
[----:B-1----:R1:W2:Y:S02]  /*7fc0*/  SYNCS.PHASECHK.TRANS64.TRYWAIT P0, [R0+URZ+0x120], R4 ;  /* 0x00012004000075a7 */ /* 0x0022a400080011ff */
[----:B--2---:R-:W-:Y:S05]  /*7fd0*/  @!P0 NANOSLEEP.SYNCS 0x989680 ;  /* 0x009896800000895d */ /* 0x004fea0003900000 */
[----:B------:R-:W2:Y:S02]  /*7fe0*/  @!P0 SYNCS.PHASECHK.TRANS64 P0, [R0+URZ+0x120], R4 ;  /* 0x00012004000085a7 */ /* 0x000ea400080010ff */
[----:B--2---:R-:W-:Y:S05]  /*7ff0*/  @!P0 BRA `(.L_x_47) ;  /* 0xfffffffc00f08947 */ /* 0x004fea000383ffff */
[----:B------:R-:W-:Y:S05]  /*8000*/  BRA `(.L_x_134) ;  /* 0xffffffa800587947 */ /* 0x000fea000383ffff */
.L_x_48:
[----:B------:R-:W-:-:S07]  /*8010*/  MOV R0, UR5 ;  /* 0x0000000500007c02 */ /* 0x000fce0008000f00 */
.L_x_135:
[----:B-1----:R1:W2:Y:S02]  /*8020*/  SYNCS.PHASECHK.TRANS64.TRYWAIT P0, [R0+URZ+0xd0], R5 ;  /* 0x0000d005000075a7 */ /* 0x0022a400080011ff */
[----:B--2---:R-:W-:Y:S05]  /*8030*/  @!P0 NANOSLEEP.SYNCS 0x989680 ;  /* 0x009896800000895d */ /* 0x004fea0003900000 */
[----:B------:R-:W2:Y:S02]  /*8040*/  @!P0 SYNCS.PHASECHK.TRANS64 P0, [R0+URZ+0xd0], R5 ;  /* 0x0000d005000085a7 */ /* 0x000ea400080010ff */
[----:B--2---:R-:W-:Y:S05]  /*8050*/  @!P0 BRA `(.L_x_135) ;  /* 0xfffffffc00f08947 */ /* 0x004fea000383ffff */
[----:B------:R-:W-:Y:S05]  /*8060*/  BRA `(.L_x_136) ;  /* 0xffffffa800687947 */ /* 0x000fea000383ffff */
.L_x_49:
[----:B-1----:R1:W2:Y:S02]  /*8070*/  SYNCS.PHASECHK.TRANS64.TRYWAIT P1, [R0+URZ+0xc0], R4 ;  /* 0x0000c004000075a7 */ /* 0x0022a400080211ff */
[----:B--2---:R-:W-:Y:S05]  /*8080*/  @!P1 NANOSLEEP.SYNCS 0x989680 ;  /* 0x009896800000995d */ /* 0x004fea0003900000 */
[----:B------:R-:W2:Y:S02]  /*8090*/  @!P1 SYNCS.PHASECHK.TRANS64 P1, [R0+URZ+0xc0], R4 ;  /* 0x0000c004000095a7 */ /* 0x000ea400080210ff */
[----:B--2---:R-:W-:Y:S05]  /*80a0*/  @!P1 BRA `(.L_x_49) ;  /* 0xfffffffc00f09947 */ /* 0x004fea000383ffff */
[----:B------:R-:W-:Y:S05]  /*80b0*/  BRA `(.L_x_137) ;  /* 0xffffffa800987947 */ /* 0x000fea000383ffff */
.L_x_52:
[----:B------:R-:W-:-:S07]  /*80c0*/  MOV R0, UR5 ;  /* 0x0000000500007c02 */ /* 0x000fce0008000f00 */
.L_x_138:
[----:B-1----:R1:W2:Y:S02]  /*80d0*/  SYNCS.PHASECHK.TRANS64.TRYWAIT P0, [R0+URZ+0xd0], R2 ;  /* 0x0000d002000075a7 */ /* 0x0022a400080011ff */
[----:B--2---:R-:W-:Y:S05]  /*80e0*/  @!P0 NANOSLEEP.SYNCS 0x989680 ;  /* 0x009896800000895d */ /* 0x004fea0003900000 */
[----:B------:R-:W2:Y:S02]  /*80f0*/  @!P0 SYNCS.PHASECHK.TRANS64 P0, [R0+URZ+0xd0], R2 ;  /* 0x0000d002000085a7 */ /* 0x000ea400080010ff */
[----:B--2---:R-:W-:Y:S05]  /*8100*/  @!P0 BRA `(.L_x_138) ;  /* 0xfffffffc00f08947 */ /* 0x004fea000383ffff */
[----:B------:R-:W-:Y:S05]  /*8110*/  BRA `(.L_x_51) ;  /* 0xffffffa800ec7947 */ /* 0x000fea000383ffff */
.L_x_59:
[----:B-1----:R1:W2:Y:S02]  /*8120*/  SYNCS.PHASECHK.TRANS64.TRYWAIT P1, [R0+URZ+0xc0], R2 ;  /* 0x0000c002000075a7 */ /* 0x0022a400080211ff */
[----:B--2---:R-:W-:Y:S05]  /*8130*/  @!P1 NANOSLEEP.SYNCS 0x989680 ;  /* 0x009896800000995d */ /* 0x004fea0003900000 */
[----:B------:R-:W2:Y:S02]  /*8140*/  @!P1 SYNCS.PHASECHK.TRANS64 P1, [R0+URZ+0xc0], R2 ;  /* 0x0000c002000095a7 */ /* 0x000ea400080210ff */
[----:B--2---:R-:W-:Y:S05]  /*8150*/  @!P1 BRA `(.L_x_59) ;  /* 0xfffffffc00f09947 */ /* 0x004fea000383ffff */
[----:B------:R-:W-:Y:S05]  /*8160*/  BRA `(.L_x_139) ;  /* 0xffffffb0005c7947 */ /* 0x000fea000383ffff */
.L_x_60:
[----:B------:R-:W-:-:S07]  /*8170*/  MOV R2, UR14 ;  /* 0x0000000e00027c02 */ /* 0x000fce0008000f00 */
.L_x_140:
[----:B-1----:R1:W2:Y:S02]  /*8180*/  SYNCS.PHASECHK.TRANS64.TRYWAIT P0, [R2+URZ+0x100], R0 ;  /* 0x00010000020075a7 */ /* 0x0022a400080011ff */
[----:B--2---:R-:W-:Y:S05]  /*8190*/  @!P0 NANOSLEEP.SYNCS 0x989680 ;  /* 0x009896800000895d */ /* 0x004fea0003900000 */
[----:B------:R-:W2:Y:S02]  /*81a0*/  @!P0 SYNCS.PHASECHK.TRANS64 P0, [R2+URZ+0x100], R0 ;  /* 0x00010000020085a7 */ /* 0x000ea400080010ff */
[----:B--2---:R-:W-:Y:S05]  /*81b0*/  @!P0 BRA `(.L_x_140) ;  /* 0xfffffffc00f08947 */ /* 0x004fea000383ffff */
[----:B------:R-:W-:Y:S05]  /*81c0*/  BRA `(.L_x_141) ;  /* 0xffffffb000a87947 */ /* 0x000fea000383ffff */
.L_x_63:
[----:B------:R-:W-:Y:S07]  /*81d0*/  MOV R0, UR7 ;  /* 0x0000000700007c02 */ /* 0x000fee0008000f00 */
.L_x_142:
[----:B-1----:R1:W2:Y:S02]  /*81e0*/  SYNCS.PHASECHK.TRANS64.TRYWAIT P0, [R0+URZ], R2 ;  /* 0x00000002000075a7 */ /* 0x0022a400080011ff */
[----:B--2---:R-:W-:Y:S05]  /*81f0*/  @!P0 NANOSLEEP.SYNCS 0x989680 ;  /* 0x009896800000895d */ /* 0x004fea0003900000 */
[----:B------:R-:W2:Y:S02]  /*8200*/  @!P0 SYNCS.PHASECHK.TRANS64 P0, [R0+URZ], R2 ;  /* 0x00000002000085a7 */ /* 0x000ea400080010ff */
[----:B--2---:R-:W-:Y:S05]  /*8210*/  @!P0 BRA `(.L_x_142) ;  /* 0xfffffffc00f08947 */ /* 0x004fea000383ffff */
[----:B------:R-:W-:Y:S05]  /*8220*/  BRA `(.L_x_62) ;  /* 0xffffffb000c47947 */ /* 0x000fea000383ffff */
.L_x_66:
[----:B------:R-:W-:-:S07]  /*8230*/  MOV R0, UR5 ;  /* 0x0000000500007c02 */ /* 0x000fce0008000f00 */
.L_x_143:
[----:B--2---:R2:W3:Y:S02]  /*8240*/  SYNCS.PHASECHK.TRANS64.TRYWAIT P0, [R0+URZ], R2 ;  /* 0x00000002000075a7 */ /* 0x0044e400080011ff */
[----:B---3--:R-:W-:Y:S05]  /*8250*/  @!P0 NANOSLEEP.SYNCS 0x989680 ;  /* 0x009896800000895d */ /* 0x008fea0003900000 */
[----:B------:R-:W3:Y:S02]  /*8260*/  @!P0 SYNCS.PHASECHK.TRANS64 P0, [R0+URZ], R2 ;  /* 0x00000002000085a7 */ /* 0x000ee400080010ff */
[----:B---3--:R-:W-:Y:S05]  /*8270*/  @!P0 BRA `(.L_x_143) ;  /* 0xfffffffc00f08947 */ /* 0x008fea000383ffff */
[----:B------:R-:W-:Y:S05]  /*8280*/  BRA `(.L_x_144) ;  /* 0xffffffb400a07947 */ /* 0x000fea000383ffff */
.L_x_67:
[----:B------:R-:W-:-:S07]  /*8290*/  MOV R0, UR5 ;  /* 0x0000000500007c02 */ /* 0x000fce0008000f00 */
.L_x_145:
[----:B--2---:R2:W3:Y:S02]  /*82a0*/  SYNCS.PHASECHK.TRANS64.TRYWAIT P0, [R0+URZ], R3 ;  /* 0x00000003000075a7 */ /* 0x0044e400080011ff */
[----:B---3--:R-:W-:Y:S05]  /*82b0*/  @!P0 NANOSLEEP.SYNCS 0x989680 ;  /* 0x009896800000895d */ /* 0x008fea0003900000 */
[----:B------:R-:W3:Y:S02]  /*82c0*/  @!P0 SYNCS.PHASECHK.TRANS64 P0, [R0+URZ], R3 ;  /* 0x00000003000085a7 */ /* 0x000ee400080010ff */
[----:B---3--:R-:W-:Y:S05]  /*82d0*/  @!P0 BRA `(.L_x_145) ;  /* 0xfffffffc00f08947 */ /* 0x008fea000383ffff */
[----:B------:R-:W-:Y:S05]  /*82e0*/  BRA `(.L_x_146) ;  /* 0xffffffb400ac7947 */ /* 0x000fea000383ffff */
.L_x_68:
[----:B------:R-:W-:-:S07]  /*82f0*/  MOV R0, UR5 ;  /* 0x0000000500007c02 */ /* 0x000fce0008000f00 */
.L_x_147:
[----:B--2---:R2:W3:Y:S02]  /*8300*/  SYNCS.PHASECHK.TRANS64.TRYWAIT P0, [R0+URZ], R3 ;  /* 0x00000003000075a7 */ /* 0x0044e400080011ff */
[----:B---3--:R-:W-:Y:S05]  /*8310*/  @!P0 NANOSLEEP.SYNCS 0x989680 ;  /* 0x009896800000895d */ /* 0x008fea0003900000 */
[----:B------:R-:W3:Y:S02]  /*8320*/  @!P0 SYNCS.PHASECHK.TRANS64 P0, [R0+URZ], R3 ;  /* 0x00000003000085a7 */ /* 0x000ee400080010ff */
[----:B---3--:R-:W-:Y:S05]  /*8330*/  @!P0 BRA `(.L_x_147) ;  /* 0xfffffffc00f08947 */ /* 0x008fea000383ffff */
[----:B------:R-:W-:Y:S05]  /*8340*/  BRA `(.L_x_148) ;  /* 0xffffffb400b87947 */ /* 0x000fea000383ffff */
.L_x_69:
[----:B--2---:R-:W-:-:S07]  /*8350*/  MOV R0, UR6 ;  /* 0x0000000600007c02 */ /* 0x004fce0008000f00 */
.L_x_149:
[----:B--2---:R2:W3:Y:S02]  /*8360*/  SYNCS.PHASECHK.TRANS64.TRYWAIT P0, [R0+URZ], R2 ;  /* 0x00000002000075a7 */ /* 0x0044e400080011ff */
[----:B---3--:R-:W-:Y:S05]  /*8370*/  @!P0 NANOSLEEP.SYNCS 0x989680 ;  /* 0x009896800000895d */ /* 0x008fea0003900000 */
[----:B------:R-:W3:Y:S02]  /*8380*/  @!P0 SYNCS.PHASECHK.TRANS64 P0, [R0+URZ], R2 ;  /* 0x00000002000085a7 */ /* 0x000ee400080010ff */
[----:B---3--:R-:W-:Y:S05]  /*8390*/  @!P0 BRA `(.L_x_149) ;  /* 0xfffffffc00f08947 */ /* 0x008fea000383ffff */
[----:B------:R-:W-:Y:S05]  /*83a0*/  BRA `(.L_x_150) ;  /* 0xffffffb400c47947 */ /* 0x000fea000383ffff */
.L_x_74:
[----:B--2---:R2:W3:Y:S02]  /*83b0*/  SYNCS.PHASECHK.TRANS64.TRYWAIT P0, [R0+URZ+0xc0], R2 ;  /* 0x0000c002000075a7 */ /* 0x0044e400080011ff */
[----:B---3--:R-:W-:Y:S05]  /*83c0*/  @!P0 NANOSLEEP.SYNCS 0x989680 ;  /* 0x009896800000895d */ /* 0x008fea0003900000 */
[----:B------:R-:W3:Y:S02]  /*83d0*/  @!P0 SYNCS.PHASECHK.TRANS64 P0, [R0+URZ+0xc0], R2 ;  /* 0x0000c002000085a7 */ /* 0x000ee400080010ff */
[----:B---3--:R-:W-:Y:S05]  /*83e0*/  @!P0 BRA `(.L_x_74) ;  /* 0xfffffffc00f08947 */ /* 0x008fea000383ffff */
[----:B------:R-:W-:Y:S05]  /*83f0*/  BRA `(.L_x_151) ;  /* 0xffffffb800c07947 */ /* 0x000fea000383ffff */
.L_x_77:
[----:B------:R-:W-:Y:S07]  /*8400*/  MOV R0, UR4 ;  /* 0x0000000400007c02 */ /* 0x000fee0008000f00 */
.L_x_152:
[----:B--2---:R2:W3:Y:S02]  /*8410*/  SYNCS.PHASECHK.TRANS64.TRYWAIT P0, [R0+URZ+0xb8], R2 ;  /* 0x0000b802000075a7 */ /* 0x0044e400080011ff */
[----:B---3--:R-:W-:Y:S05]  /*8420*/  @!P0 NANOSLEEP.SYNCS 0x989680 ;  /* 0x009896800000895d */ /* 0x008fea0003900000 */
[----:B------:R-:W3:Y:S02]  /*8430*/  @!P0 SYNCS.PHASECHK.TRANS64 P0, [R0+URZ+0xb8], R2 ;  /* 0x0000b802000085a7 */ /* 0x000ee400080010ff */
[----:B---3--:R-:W-:Y:S05]  /*8440*/  @!P0 BRA `(.L_x_152) ;  /* 0xfffffffc00f08947 */ /* 0x008fea000383ffff */
[----:B------:R-:W-:Y:S05]  /*8450*/  BRA `(.L_x_76) ;  /* 0xffffffbc00a87947 */ /* 0x000fea000383ffff */
.L_x_80:
[----:B------:R-:W-:Y:S07]  /*8460*/  MOV R0, UR13 ;  /* 0x0000000d00007c02 */ /* 0x000fee0008000f00 */
.L_x_153:
[----:B-1----:R1:W2:Y:S02]  /*8470*/  SYNCS.PHASECHK.TRANS64.TRYWAIT P3, [R0+URZ+0xa0], R30 ;  /* 0x0000a01e000075a7 */ /* 0x0022a400080611ff */
[----:B--2---:R-:W-:Y:S05]  /*8480*/  @!P3 NANOSLEEP.SYNCS 0x989680 ;  /* 0x009896800000b95d */ /* 0x004fea0003900000 */
[----:B------:R-:W2:Y:S02]  /*8490*/  @!P3 SYNCS.PHASECHK.TRANS64 P3, [R0+URZ+0xa0], R30 ;  /* 0x0000a01e0000b5a7 */ /* 0x000ea400080610ff */
[----:B--2---:R-:W-:Y:S05]  /*84a0*/  @!P3 BRA `(.L_x_153) ;  /* 0xfffffffc00f0b947 */ /* 0x004fea000383ffff */
[----:B------:R-:W-:Y:S05]  /*84b0*/  BRA `(.L_x_154) ;  /* 0xffffffc000447947 */ /* 0x000fea000383ffff */
.L_x_82:
[----:B------:R-:W-:-:S07]  /*84c0*/  MOV R0, UR4 ;  /* 0x0000000400007c02 */ /* 0x000fce0008000f00 */
.L_x_155:
[----:B-1----:R1:W2:Y:S02]  /*84d0*/  SYNCS.PHASECHK.TRANS64.TRYWAIT P0, [R0+URZ], R2 ;  /* 0x00000002000075a7 */ /* 0x0022a400080011ff */
[----:B--2---:R-:W-:Y:S05]  /*84e0*/  @!P0 NANOSLEEP.SYNCS 0x989680 ;  /* 0x009896800000895d */ /* 0x004fea0003900000 */
[----:B------:R-:W2:Y:S02]  /*84f0*/  @!P0 SYNCS.PHASECHK.TRANS64 P0, [R0+URZ], R2 ;  /* 0x00000002000085a7 */ /* 0x000ea400080010ff */
[----:B--2---:R-:W-:Y:S05]  /*8500*/  @!P0 BRA `(.L_x_155) ;  /* 0xfffffffc00f08947 */ /* 0x004fea000383ffff */
[----:B------:R-:W-:Y:S05]  /*8510*/  BRA `(.L_x_156) ;  /* 0xffffffc400807947 */ /* 0x000fea000383ffff */
.L_x_84:
[----:B--2---:R2:W4:Y:S02]  /*8520*/  SYNCS.PHASECHK.TRANS64.TRYWAIT P0, [R0+URZ+0xc0], R2 ;  /* 0x0000c002000075a7 */ /* 0x00452400080011ff */
[----:B----4-:R-:W-:Y:S05]  /*8530*/  @!P0 NANOSLEEP.SYNCS 0x989680 ;  /* 0x009896800000895d */ /* 0x010fea0003900000 */
[----:B------:R-:W4:Y:S02]  /*8540*/  @!P0 SYNCS.PHASECHK.TRANS64 P0, [R0+URZ+0xc0], R2 ;  /* 0x0000c002000085a7 */ /* 0x000f2400080010ff */
[----:B----4-:R-:W-:Y:S05]  /*8550*/  @!P0 BRA `(.L_x_84) ;  /* 0xfffffffc00f08947 */ /* 0x010fea000383ffff */
[----:B------:R-:W-:Y:S05]  /*8560*/  BRA `(.L_x_157) ;  /* 0xffffffc800647947 */ /* 0x000fea000383ffff */
.L_x_94:
[----:B-1----:R1:W2:Y:S02]  /*8570*/  SYNCS.PHASECHK.TRANS64.TRYWAIT P0, [R0+URZ+0x90], R2 ;  /* 0x00009002000075a7 */ /* 0x0022a400080011ff */
[----:B--2---:R-:W-:Y:S05]  /*8580*/  @!P0 NANOSLEEP.SYNCS 0x989680 ;  /* 0x009896800000895d */ /* 0x004fea0003900000 */
[----:B------:R-:W2:Y:S02]  /*8590*/  @!P0 SYNCS.PHASECHK.TRANS64 P0, [R0+URZ+0x90], R2 ;  /* 0x00009002000085a7 */ /* 0x000ea400080010ff */
[----:B--2---:R-:W-:Y:S05]  /*85a0*/  @!P0 BRA `(.L_x_94) ;  /* 0xfffffffc00f08947 */ /* 0x004fea000383ffff */
[----:B------:R-:W-:Y:S05]  /*85b0*/  BRA `(.L_x_93) ;  /* 0xffffffd4004c7947 */ /* 0x000fea000383ffff */
.L_x_96:
[----:B-1----:R1:W4:Y:S02]  /*85c0*/  SYNCS.PHASECHK.TRANS64.TRYWAIT P1, [R17+URZ+0xe0], R3 ;  /* 0x0000e003110075a7 */ /* 0x00232400080211ff */
[----:B----4-:R-:W-:Y:S05]  /*85d0*/  @!P1 NANOSLEEP.SYNCS 0x989680 ;  /* 0x009896800000995d */ /* 0x010fea0003900000 */
[----:B------:R-:W4:Y:S02]  /*85e0*/  @!P1 SYNCS.PHASECHK.TRANS64 P1, [R17+URZ+0xe0], R3 ;  /* 0x0000e003110095a7 */ /* 0x000f2400080210ff */
[----:B----4-:R-:W-:Y:S05]  /*85f0*/  @!P1 BRA `(.L_x_96) ;  /* 0xfffffffc00f09947 */ /* 0x010fea000383ffff */
[----:B------:R-:W-:Y:S05]  /*8600*/  BRA `(.L_x_95) ;  /* 0xffffffd400d47947 */ /* 0x000fea000383ffff */
        .weak           $__internal_0_$__cuda_sm10x_tcgen05_guardrail_trap_col_being_dealloced_not_returned_by_alloc
        .type           $__internal_0_$__cuda_sm10x_tcgen05_guardrail_trap_col_being_dealloced_not_returned_by_alloc,@function
        .size           $__internal_0_$__cuda_sm10x_tcgen05_guardrail_trap_col_being_dealloced_not_returned_by_alloc,($__internal_1_$__cuda_sm10x_tcgen05_guardrail_trap_phase_invalid_during_alloc - $__internal_0_$__cuda_sm10x_tcgen05_guardrail_trap_col_being_dealloced_not_returned_by_alloc)
$__internal_0_$__cuda_sm10x_tcgen05_guardrail_trap_col_being_dealloced_not_returned_by_alloc:
[----:B------:R-:W-:Y:S05]  /*8610*/  BPT.TRAP 0x1 ;  /* 0x000000040000795c */ /* 0x000fea0000300000 */
[----:B------:R-:W-:-:S04]  /*8620*/  HFMA2 R3, -RZ, RZ, 0, 0 ;  /* 0x00000000ff037431 */ /* 0x000fc800000001ff */
[----:B------:R-:W-:Y:S05]  /*8630*/  RET.REL.NODEC R2 `(_ZN7cutlass13device_kernelINS_4gemm6kernel13GemmUniversalIN4cute5tupleIJiiiiEEENS1_10collective13CollectiveMmaINS1_35MainloopSm100TmaUmmaWarpSpecializedILi9ELi2ELi4ENS5_IJNS4_1CILi1EEESB_SB_EEEEENS5_IJNSA_ILi64EEENSA_ILi112EEESE_EEENS_10bfloat16_tENS5_IJlSB_lEEESH_SI_NS4_8TiledMMAINS4_8MMA_AtomIJNS4_20SM100_MMA_F16BF16_SSISH_SH_fLi64ELi112ELNS4_4UMMA5MajorE0ELSN_0ELNSM_7ScaleInE0ELSO_0EEEEEENS4_6LayoutISC_NS5_IJNSA_ILi0EEESS_SS_EEEEENS5_IJNS4_10UnderscoreESV_SV_EEEEENS4_13SM90_TMA_LOADENS4_14ComposedLayoutINS4_7SwizzleILi3ELi4ELi3EEENS4_18smem_ptr_flag_bitsILi16EEENSR_INS5_IJNSA_ILi8EEESE_EEENS5_IJSE_SB_EEEEEEEvNS4_8identityESY_S18_vS19_EENS_8epilogue10collective18CollectiveEpilogueINS1B_23Sm100TmaWarpSpecializedILi2ELi1ELi56ELb1ELb0EEEJSG_NS5_IJNSR_ISE_SB_EENSR_ISF_SB_EEEEESH_SI_SH_SI_NS1B_6fusion15FusionCallbacksIS1F_NS1J_17LinearCombinationISH_fSH_fLNS_15FloatRoundStyleE2EEESG_S1I_JEEENS4_5SM1004TMEM4LOAD26SM100_TMEM_LOAD_16dp256b2xESY_NSZ_INS10_ILi1ELi4ELi3EEES13_NSR_INS5_IJS14_NSA_ILi16EEEEEENS5_IJS1U_SB_EEEEEEENS4_17SM75_U32x4_LDSM_NENS4_14SM90_TMA_STOREES1Y_NS4_17SM90_U32x4_STSM_NENS4_39AutoVectorizingCopyWithAssumedAlignmentILi128EEEEEEvvEEEEvNT_6ParamsE) ;  /* 0xffffff7802707950 */ /* 0x000fea0003c3ffff */
        .weak           $__internal_1_$__cuda_sm10x_tcgen05_guardrail_trap_phase_invalid_during_alloc
        .type           $__internal_1_$__cuda_sm10x_tcgen05_guardrail_trap_phase_invalid_during_alloc,@function
        .size           $__internal_1_$__cuda_sm10x_tcgen05_guardrail_trap_phase_invalid_during_alloc,($__internal_2_$__cuda_sm10x_tcgen05_guardrail_trap_unallocated_columns_being_dealloced - $__internal_1_$__cuda_sm10x_tcgen05_guardrail_trap_phase_invalid_during_alloc)
$__internal_1_$__cuda_sm10x_tcgen05_guardrail_trap_phase_invalid_during_alloc:
[----:B------:R-:W-:Y:S05]  /*8640*/  BPT.TRAP 0x1 ;  /* 0x000000040000795c */ /* 0x000fea0000300000 */
[----:B------:R-:W-:-:S04]  /*8650*/  MOV R3, 0x0 ;  /* 0x0000000000037802 */ /* 0x000fc80000000f00 */
[----:B------:R-:W-:Y:S05]  /*8660*/  RET.REL.NODEC R2 `(_ZN7cutlass13device_kernelINS_4gemm6kernel13GemmUniversalIN4cute5tupleIJiiiiEEENS1_10collective13CollectiveMmaINS1_35MainloopSm100TmaUmmaWarpSpecializedILi9ELi2ELi4ENS5_IJNS4_1CILi1EEESB_SB_EEEEENS5_IJNSA_ILi64EEENSA_ILi112EEESE_EEENS_10bfloat16_tENS5_IJlSB_lEEESH_SI_NS4_8TiledMMAINS4_8MMA_AtomIJNS4_20SM100_MMA_F16BF16_SSISH_SH_fLi64ELi112ELNS4_4UMMA5MajorE0ELSN_0ELNSM_7ScaleInE0ELSO_0EEEEEENS4_6LayoutISC_NS5_IJNSA_ILi0EEESS_SS_EEEEENS5_IJNS4_10UnderscoreESV_SV_EEEEENS4_13SM90_TMA_LOADENS4_14ComposedLayoutINS4_7SwizzleILi3ELi4ELi3EEENS4_18smem_ptr_flag_bitsILi16EEENSR_INS5_IJNSA_ILi8EEESE_EEENS5_IJSE_SB_EEEEEEEvNS4_8identityESY_S18_vS19_EENS_8epilogue10collective18CollectiveEpilogueINS1B_23Sm100TmaWarpSpecializedILi2ELi1ELi56ELb1ELb0EEEJSG_NS5_IJNSR_ISE_SB_EENSR_ISF_SB_EEEEESH_SI_SH_SI_NS1B_6fusion15FusionCallbacksIS1F_NS1J_17LinearCombinationISH_fSH_fLNS_15FloatRoundStyleE2EEESG_S1I_JEEENS4_5SM1004TMEM4LOAD26SM100_TMEM_LOAD_16dp256b2xESY_NSZ_INS10_ILi1ELi4ELi3EEES13_NSR_INS5_IJS14_NSA_ILi16EEEEEENS5_IJS1U_SB_EEEEEEENS4_17SM75_U32x4_LDSM_NENS4_14SM90_TMA_STOREES1Y_NS4_17SM90_U32x4_STSM_NENS4_39AutoVectorizingCopyWithAssumedAlignmentILi128EEEEEEvvEEEEvNT_6ParamsE) ;  /* 0xffffff7802647950 */ /* 0x000fea0003c3ffff */
        .weak           $__internal_2_$__cuda_sm10x_tcgen05_guardrail_trap_unallocated_columns_being_dealloced
        .type           $__internal_2_$__cuda_sm10x_tcgen05_guardrail_trap_unallocated_columns_being_dealloced,@function
        .size           $__internal_2_$__cuda_sm10x_tcgen05_guardrail_trap_unallocated_columns_being_dealloced,(.L_x_159 - $__internal_2_$__cuda_sm10x_tcgen05_guardrail_trap_unallocated_columns_being_dealloced)
$__internal_2_$__cuda_sm10x_tcgen05_guardrail_trap_unallocated_columns_being_dealloced:
[----:B------:R-:W-:Y:S05]  /*8670*/  BPT.TRAP 0x1 ;  /* 0x000000040000795c */ /* 0x000fea0000300000 */
[----:B------:R-:W-:-:S04]  /*8680*/  HFMA2 R3, -RZ, RZ, 0, 0 ;  /* 0x00000000ff037431 */ /* 0x000fc800000001ff */
[----:B------:R-:W-:Y:S05]  /*8690*/  RET.REL.NODEC R2 `(_ZN7cutlass13device_kernelINS_4gemm6kernel13GemmUniversalIN4cute5tupleIJiiiiEEENS1_10collective13CollectiveMmaINS1_35MainloopSm100TmaUmmaWarpSpecializedILi9ELi2ELi4ENS5_IJNS4_1CILi1EEESB_SB_EEEEENS5_IJNSA_ILi64EEENSA_ILi112EEESE_EEENS_10bfloat16_tENS5_IJlSB_lEEESH_SI_NS4_8TiledMMAINS4_8MMA_AtomIJNS4_20SM100_MMA_F16BF16_SSISH_SH_fLi64ELi112ELNS4_4UMMA5MajorE0ELSN_0ELNSM_7ScaleInE0ELSO_0EEEEEENS4_6LayoutISC_NS5_IJNSA_ILi0EEESS_SS_EEEEENS5_IJNS4_10UnderscoreESV_SV_EEEEENS4_13SM90_TMA_LOADENS4_14ComposedLayoutINS4_7SwizzleILi3ELi4ELi3EEENS4_18smem_ptr_flag_bitsILi16EEENSR_INS5_IJNSA_ILi8EEESE_EEENS5_IJSE_SB_EEEEEEEvNS4_8identityESY_S18_vS19_EENS_8epilogue10collective18CollectiveEpilogueINS1B_23Sm100TmaWarpSpecializedILi2ELi1ELi56ELb1ELb0EEEJSG_NS5_IJNSR_ISE_SB_EENSR_ISF_SB_EEEEESH_SI_SH_SI_NS1B_6fusion15FusionCallbacksIS1F_NS1J_17LinearCombinationISH_fSH_fLNS_15FloatRoundStyleE2EEESG_S1I_JEEENS4_5SM1004TMEM4LOAD26SM100_TMEM_LOAD_16dp256b2xESY_NSZ_INS10_ILi1ELi4ELi3EEES13_NSR_INS5_IJS14_NSA_ILi16EEEEEENS5_IJS1U_SB_EEEEEEENS4_17SM75_U32x4_LDSM_NENS4_14SM90_TMA_STOREES1Y_NS4_17SM90_U32x4_STSM_NENS4_39AutoVectorizingCopyWithAssumedAlignmentILi128EEEEEEvvEEEEvNT_6ParamsE) ;  /* 0xffffff7802587950 */ /* 0x000fea0003c3ffff */
.L_x_158:
[----:B------:R-:W-:-:S00]  /*86a0*/  BRA `(.L_x_158) ;  /* 0xfffffffc00fc7947 */ /* 0x000fc0000383ffff */
[----:B------:R-:W-:-:S00]  /*86b0*/  NOP ;  /* 0x0000000000007918 */ /* 0x000fc00000000000 */
        /* <DEDUP_REMOVED lines=12> */
.L_x_159:


//--------------------- .nv.global.init           --------------------------
	.section	.nv.global.init,"aw",@progbits
.nv.global.init:
	.type		$str$27,@object
	.size		$str$27,($str$28 - $str$27)
$str$27:
        /*0000*/ 	.byte	0x28, 0x61, 0x64, 0x64, 0x72, 0x65, 0x73, 0x73, 0x20, 0x26, 0x20, 0x6d, 0x61, 0x73, 0x6b, 0x29
        /*0010*/ 	.byte	0x20, 0x3d, 0x3d, 0x20, 0x30, 0x00
	.type		$str$28,@object
	.size		$str$28,($str$26 - $str$28)
$str$28:
        /*0016*/ 	.byte	0x2f, 0x74, 0x6d, 0x70, 0x2f, 0x63, 0x75, 0x74, 0x6c, 0x61, 0x73, 0x73, 0x5f, 0x73, 0x77, 0x65
        /*0026*/ 	.byte	0x65, 0x70, 0x5f, 0x73, 0x72, 0x63, 0x2f, 0x69, 0x6e, 0x63, 0x6c, 0x75, 0x64, 0x65, 0x2f, 0x63
        /*0036*/ 	.byte	0x75, 0x74, 0x65, 0x2f, 0x70, 0x6f, 0x69, 0x6e, 0x74, 0x65, 0x72, 0x5f, 0x66, 0x6c, 0x61, 0x67
        /*0046*/ 	.byte	0x67, 0x65, 0x64, 0x2e, 0x68, 0x70, 0x70, 0x00
	.type		$str$26,@object
	.size		$str$26,($str$25 - $str$26)
$str$26:
        /*004e*/ 	.byte	0x2f, 0x74, 0x6d, 0x70, 0x2f, 0x63, 0x75, 0x74, 0x6c, 0x61, 0x73, 0x73, 0x5f, 0x73, 0x77, 0x65
        /*005e*/ 	.byte	0x65, 0x70, 0x5f, 0x73, 0x72, 0x63, 0x2f, 0x69, 0x6e, 0x63, 0x6c, 0x75, 0x64, 0x65, 0x2f, 0x63
        /*006e*/ 	.byte	0x75, 0x74, 0x65, 0x2f, 0x61, 0x74, 0x6f, 0x6d, 0x2f, 0x63, 0x6f, 0x70, 0x79, 0x5f, 0x74, 0x72
        /*007e*/ 	.byte	0x61, 0x69, 0x74, 0x73, 0x5f, 0x73, 0x6d, 0x31, 0x30, 0x30, 0x2e, 0x68, 0x70, 0x70, 0x00
	.type		$str$25,@object
	.size		$str$25,(__unnamed_1 - $str$25)
$str$25:
        /*008d*/ 	.byte	0x28, 0x28, 0x75, 0x69, 0x6e, 0x74, 0x33, 0x32, 0x5f, 0x74, 0x28, 0x74, 0x68, 0x72, 0x65, 0x61
        /*009d*/ 	.byte	0x64, 0x49, 0x64, 0x78, 0x2e, 0x78, 0x29, 0x20, 0x2f, 0x20, 0x33, 0x32, 0x29, 0x20, 0x25, 0x20
        /*00ad*/ 	.byte	0x34, 0x29, 0x20, 0x3d, 0x3d, 0x20, 0x28, 0x28, 0x28, 0x74, 0x6d, 0x65, 0x6d, 0x5f, 0x61, 0x64
        /*00bd*/ 	.byte	0x64, 0x72, 0x20, 0x3e, 0x3e, 0x20, 0x31, 0x36, 0x29, 0x20, 0x2f, 0x20, 0x33, 0x32, 0x29, 0x20
        /*00cd*/ 	.byte	0x25, 0x20, 0x34, 0x29, 0x00
	.type		__unnamed_1,@object
	.size		__unnamed_1,(__unnamed_2 - __unnamed_1)
__unnamed_1:
        /*00d2*/ 	.byte	0x61, 0x75, 0x74, 0x6f, 0x20, 0x63, 0x75, 0x74, 0x65, 0x3a, 0x3a, 0x61, 0x73, 0x5f, 0x70, 0x6f
        /* <DEDUP_REMOVED lines=24> */
        /*0262*/ 	.byte	0x43, 0x3c, 0x37, 0x31, 0x36, 0x38, 0x3e, 0x3e, 0x3e, 0x3e, 0x5d, 0x00
	.type		__unnamed_2,@object
	.size		__unnamed_2,(.L_2 - __unnamed_2)
__unnamed_2:
        /* <DEDUP_REMOVED lines=42> */
        /*050e*/ 	.byte	0x3e, 0x5d, 0x00
.L_2:


//--------------------- .nv.shared._ZN7cutlass13device_kernelINS_4gemm6kernel13GemmUniversalIN4cute5tupleIJiiiiEEENS1_10collective13CollectiveMmaINS1_35MainloopSm100TmaUmmaWarpSpecializedILi9ELi2ELi4ENS5_IJNS4_1CILi1EEESB_SB_EEEEENS5_IJNSA_ILi64EEENSA_ILi112EEESE_EEENS_10bfloat16_tENS5_IJlSB_lEEESH_SI_NS4_8TiledMMAINS4_8MMA_AtomIJNS4_20SM100_MMA_F16BF16_SSISH_SH_fLi64ELi112ELNS4_4UMMA5MajorE0ELSN_0ELNSM_7ScaleInE0ELSO_0EEEEEENS4_6LayoutISC_NS5_IJNSA_ILi0EEESS_SS_EEEEENS5_IJNS4_10UnderscoreESV_SV_EEEEENS4_13SM90_TMA_LOADENS4_14ComposedLayoutINS4_7SwizzleILi3ELi4ELi3EEENS4_18smem_ptr_flag_bitsILi16EEENSR_INS5_IJNSA_ILi8EEESE_EEENS5_IJSE_SB_EEEEEEEvNS4_8identityESY_S18_vS19_EENS_8epilogue10collective18CollectiveEpilogueINS1B_23Sm100TmaWarpSpecializedILi2ELi1ELi56ELb1ELb0EEEJSG_NS5_IJNSR_ISE_SB_EENSR_ISF_SB_EEEEESH_SI_SH_SI_NS1B_6fusion15FusionCallbacksIS1F_NS1J_17LinearCombinationISH_fSH_fLNS_15FloatRoundStyleE2EEESG_S1I_JEEENS4_5SM1004TMEM4LOAD26SM100_TMEM_LOAD_16dp256b2xESY_NSZ_INS10_ILi1ELi4ELi3EEES13_NSR_INS5_IJS14_NSA_ILi16EEEEEENS5_IJS1U_SB_EEEEEEENS4_17SM75_U32x4_LDSM_NENS4_14SM90_TMA_STOREES1Y_NS4_17SM90_U32x4_STSM_NENS4_39AutoVectorizingCopyWithAssumedAlignmentILi128EEEEEEvvEEEEvNT_6ParamsE --------------------------
	.section	.nv.shared._ZN7cutlass13device_kernelINS_4gemm6kernel13GemmUniversalIN4cute5tupleIJiiiiEEENS1_10collective13CollectiveMmaINS1_35MainloopSm100TmaUmmaWarpSpecializedILi9ELi2ELi4ENS5_IJNS4_1CILi1EEESB_SB_EEEEENS5_IJNSA_ILi64EEENSA_ILi112EEESE_EEENS_10bfloat16_tENS5_IJlSB_lEEESH_SI_NS4_8TiledMMAINS4_8MMA_AtomIJNS4_20SM100_MMA_F16BF16_SSISH_SH_fLi64ELi112ELNS4_4UMMA5MajorE0ELSN_0ELNSM_7ScaleInE0ELSO_0EEEEEENS4_6LayoutISC_NS5_IJNSA_ILi0EEESS_SS_EEEEENS5_IJNS4_10UnderscoreESV_SV_EEEEENS4_13SM90_TMA_LOADENS4_14ComposedLayoutINS4_7SwizzleILi3ELi4ELi3EEENS4_18smem_ptr_flag_bitsILi16EEENSR_INS5_IJNSA_ILi8EEESE_EEENS5_IJSE_SB_EEEEEEEvNS4_8identityESY_S18_vS19_EENS_8epilogue10collective18CollectiveEpilogueINS1B_23Sm100TmaWarpSpecializedILi2ELi1ELi56ELb1ELb0EEEJSG_NS5_IJNSR_ISE_SB_EENSR_ISF_SB_EEEEESH_SI_SH_SI_NS1B_6fusion15FusionCallbacksIS1F_NS1J_17LinearCombinationISH_fSH_fLNS_15FloatRoundStyleE2EEESG_S1I_JEEENS4_5SM1004TMEM4LOAD26SM100_TMEM_LOAD_16dp256b2xESY_NSZ_INS10_ILi1ELi4ELi3EEES13_NSR_INS5_IJS14_NSA_ILi16EEEEEENS5_IJS1U_SB_EEEEEEENS4_17SM75_U32x4_LDSM_NENS4_14SM90_TMA_STOREES1Y_NS4_17SM90_U32x4_STSM_NENS4_39AutoVectorizingCopyWithAssumedAlignmentILi128EEEEEEvvEEEEvNT_6ParamsE,"aw",@nobits
	.sectionflags	@""
	.align	16
	.zero		1024


//--------------------- .nv.shared.reserved.0     --------------------------
	.section	.nv.shared.reserved.0,"aw",@nobits
	.weak		__nv_reservedSMEM_offset_0_alias
	.size		__nv_reservedSMEM_offset_0_alias, 0, 64
	.other		__nv_reservedSMEM_offset_0_alias,@"STO_CUDA_RESERVED_SHARED STV_DEFAULT"
__nv_reservedSMEM_offset_0_alias:
	.zero		0
.nv.shared.reserved.0:
	.zero		64
	.weak		__nv_reservedSMEM_tcgen05_partition
	.type		__nv_reservedSMEM_tcgen05_partition,@object
	.size		__nv_reservedSMEM_tcgen05_partition,(.L_0 - __nv_reservedSMEM_tcgen05_partition)
__nv_reservedSMEM_tcgen05_partition:
	.zero		32
.L_0:


//--------------------- .nv.global                --------------------------
	.section	.nv.global,"aw",@nobits
.nv.global:
	.type		_ZN40_INTERNAL_8b9b42e5_4_k_cu_4d2a4891_176944cute1_E,@object
	.size		_ZN40_INTERNAL_8b9b42e5_4_k_cu_4d2a4891_176944cute1_E,(_ZN40_INTERNAL_8b9b42e5_4_k_cu_4d2a4891_176944cuda3std3__45__cpo6cbeginE - _ZN40_INTERNAL_8b9b42e5_4_k_cu_4d2a4891_176944cute1_E)
_ZN40_INTERNAL_8b9b42e5_4_k_cu_4d2a4891_176944cute1_E:
	.zero		1
	.type		_ZN40_INTERNAL_8b9b42e5_4_k_cu_4d2a4891_176944cuda3std3__45__cpo6cbeginE,@object
	.size		_ZN40_INTERNAL_8b9b42e5_4_k_cu_4d2a4891_176944cuda3std3__45__cpo6cbeginE,(_ZN40_INTERNAL_8b9b42e5_4_k_cu_4d2a4891_176944cuda3std3__48in_placeE - _ZN40_INTERNAL_8b9b42e5_4_k_cu_4d2a4891_176944cuda3std3__45__cpo6cbeginE)
_ZN40_INTERNAL_8b9b42e5_4_k_cu_4d2a4891_176944cuda3std3__45__cpo6cbeginE:
	.zero		1
	.type		_ZN40_INTERNAL_8b9b42e5_4_k_cu_4d2a4891_176944cuda3std3__48in_placeE,@object
	.size		_ZN40_INTERNAL_8b9b42e5_4_k_cu_4d2a4891_176944cuda3std3__48in_placeE,(_ZN40_INTERNAL_8b9b42e5_4_k_cu_4d2a4891_176944cuda3std6ranges3__45__cpo9iter_moveE - _ZN40_INTERNAL_8b9b42e5_4_k_cu_4d2a4891_176944cuda3std3__48in_placeE)
_ZN40_INTERNAL_8b9b42e5_4_k_cu_4d2a4891_176944cuda3std3__48in_placeE:
	.zero		1
	.type		_ZN40_INTERNAL_8b9b42e5_4_k_cu_4d2a4891_176944cuda3std6ranges3__45__cpo9iter_moveE,@object
	.size		_ZN40_INTERNAL_8b9b42e5_4_k_cu_4d2a4891_176944cuda3std6ranges3__45__cpo9iter_moveE,(_ZN40_INTERNAL_8b9b42e5_4_k_cu_4d2a4891_176944cuda3std3__45__cpo5beginE - _ZN40_INTERNAL_8b9b42e5_4_k_cu_4d2a4891_176944cuda3std6ranges3__45__cpo9iter_moveE)
_ZN40_INTERNAL_8b9b42e5_4_k_cu_4d2a4891_176944cuda3std6ranges3__45__cpo9iter_moveE:
	.zero		1
	.type		_ZN40_INTERNAL_8b9b42e5_4_k_cu_4d2a4891_176944cuda3std3__45__cpo5beginE,@object
	.size		_ZN40_INTERNAL_8b9b42e5_4_k_cu_4d2a4891_176944cuda3std3__45__cpo5beginE,(_ZN40_INTERNAL_8b9b42e5_4_k_cu_4d2a4891_176944cuda3std3__442_GLOBAL__N__8b9b42e5_4_k_cu_4d2a4891_176946ignoreE - _ZN40_INTERNAL_8b9b42e5_4_k_cu_4d2a4891_176944cuda3std3__45__cpo5beginE)
_ZN40_INTERNAL_8b9b42e5_4_k_cu_4d2a4891_176944cuda3std3__45__cpo5beginE:
	.zero		1
	.type		_ZN40_INTERNAL_8b9b42e5_4_k_cu_4d2a4891_176944cuda3std3__442_GLOBAL__N__8b9b42e5_4_k_cu_4d2a4891_176946ignoreE,@object
	.size		_ZN40_INTERNAL_8b9b42e5_4_k_cu_4d2a4891_176944cuda3std3__442_GLOBAL__N__8b9b42e5_4_k_cu_4d2a4891_176946ignoreE,(_ZN40_INTERNAL_8b9b42e5_4_k_cu_4d2a4891_176944cute7productE - _ZN40_INTERNAL_8b9b42e5_4_k_cu_4d2a4891_176944cuda3std3__442_GLOBAL__N__8b9b42e5_4_k_cu_4d2a4891_176946ignoreE)
_ZN40_INTERNAL_8b9b42e5_4_k_cu_4d2a4891_176944cuda3std3__442_GLOBAL__N__8b9b42e5_4_k_cu_4d2a4891_176946ignoreE:
	.zero		1
	.type		_ZN40_INTERNAL_8b9b42e5_4_k_cu_4d2a4891_176944cute7productE,@object
	.size		_ZN40_INTERNAL_8b9b42e5_4_k_cu_4d2a4891_176944cute7productE,(_ZN40_INTERNAL_8b9b42e5_4_k_cu_4d2a4891_176944cuda3std3__45__cpo3endE - _ZN40_INTERNAL_8b9b42e5_4_k_cu_4d2a4891_176944cute7productE)
_ZN40_INTERNAL_8b9b42e5_4_k_cu_4d2a4891_176944cute7productE:
	.zero		1
	.type		_ZN40_INTERNAL_8b9b42e5_4_k_cu_4d2a4891_176944cuda3std3__45__cpo3endE,@object
	.size		_ZN40_INTERNAL_8b9b42e5_4_k_cu_4d2a4891_176944cuda3std3__45__cpo3endE,(_ZN40_INTERNAL_8b9b42e5_4_k_cu_4d2a4891_176944cuda3std3__419piecewise_constructE - _ZN40_INTERNAL_8b9b42e5_4_k_cu_4d2a4891_176944cuda3std3__45__cpo3endE)
_ZN40_INTERNAL_8b9b42e5_4_k_cu_4d2a4891_176944cuda3std3__45__cpo3endE:
	.zero		1
	.type		_ZN40_INTERNAL_8b9b42e5_4_k_cu_4d2a4891_176944cuda3std3__419piecewise_constructE,@object
	.size		_ZN40_INTERNAL_8b9b42e5_4_k_cu_4d2a4891_176944cuda3std3__419piecewise_constructE,(_ZN40_INTERNAL_8b9b42e5_4_k_cu_4d2a4891_176944cuda3std3__45__cpo4cendE - _ZN40_INTERNAL_8b9b42e5_4_k_cu_4d2a4891_176944cuda3std3__419piecewise_constructE)
_ZN40_INTERNAL_8b9b42e5_4_k_cu_4d2a4891_176944cuda3std3__419piecewise_constructE:
	.zero		1
	.type		_ZN40_INTERNAL_8b9b42e5_4_k_cu_4d2a4891_176944cuda3std3__45__cpo4cendE,@object
	.size		_ZN40_INTERNAL_8b9b42e5_4_k_cu_4d2a4891_176944cuda3std3__45__cpo4cendE,(_ZN40_INTERNAL_8b9b42e5_4_k_cu_4d2a4891_176944cuda3std6ranges3__45__cpo4swapE - _ZN40_INTERNAL_8b9b42e5_4_k_cu_4d2a4891_176944cuda3std3__45__cpo4cendE)
_ZN40_INTERNAL_8b9b42e5_4_k_cu_4d2a4891_176944cuda3std3__45__cpo4cendE:
	.zero		1
	.type		_ZN40_INTERNAL_8b9b42e5_4_k_cu_4d2a4891_176944cuda3std6ranges3__45__cpo4swapE,@object
	.size		_ZN40_INTERNAL_8b9b42e5_4_k_cu_4d2a4891_176944cuda3std6ranges3__45__cpo4swapE,(.L_10 - _ZN40_INTERNAL_8b9b42e5_4_k_cu_4d2a4891_176944cuda3std6ranges3__45__cpo4swapE)
_ZN40_INTERNAL_8b9b42e5_4_k_cu_4d2a4891_176944cuda3std6ranges3__45__cpo4swapE:
	.zero		1
.L_10:


//--------------------- .nv.constant0._ZN7cutlass13device_kernelINS_4gemm6kernel13GemmUniversalIN4cute5tupleIJiiiiEEENS1_10collective13CollectiveMmaINS1_35MainloopSm100TmaUmmaWarpSpecializedILi9ELi2ELi4ENS5_IJNS4_1CILi1EEESB_SB_EEEEENS5_IJNSA_ILi64EEENSA_ILi112EEESE_EEENS_10bfloat16_tENS5_IJlSB_lEEESH_SI_NS4_8TiledMMAINS4_8MMA_AtomIJNS4_20SM100_MMA_F16BF16_SSISH_SH_fLi64ELi112ELNS4_4UMMA5MajorE0ELSN_0ELNSM_7ScaleInE0ELSO_0EEEEEENS4_6LayoutISC_NS5_IJNSA_ILi0EEESS_SS_EEEEENS5_IJNS4_10UnderscoreESV_SV_EEEEENS4_13SM90_TMA_LOADENS4_14ComposedLayoutINS4_7SwizzleILi3ELi4ELi3EEENS4_18smem_ptr_flag_bitsILi16EEENSR_INS5_IJNSA_ILi8EEESE_EEENS5_IJSE_SB_EEEEEEEvNS4_8identityESY_S18_vS19_EENS_8epilogue10collective18CollectiveEpilogueINS1B_23Sm100TmaWarpSpecializedILi2ELi1ELi56ELb1ELb0EEEJSG_NS5_IJNSR_ISE_SB_EENSR_ISF_SB_EEEEESH_SI_SH_SI_NS1B_6fusion15FusionCallbacksIS1F_NS1J_17LinearCombinationISH_fSH_fLNS_15FloatRoundStyleE2EEESG_S1I_JEEENS4_5SM1004TMEM4LOAD26SM100_TMEM_LOAD_16dp256b2xESY_NSZ_INS10_ILi1ELi4ELi3EEES13_NSR_INS5_IJS14_NSA_ILi16EEEEEENS5_IJS1U_SB_EEEEEEENS4_17SM75_U32x4_LDSM_NENS4_14SM90_TMA_STOREES1Y_NS4_17SM90_U32x4_STSM_NENS4_39AutoVectorizingCopyWithAssumedAlignmentILi128EEEEEEvvEEEEvNT_6ParamsE --------------------------
	.section	.nv.constant0._ZN7cutlass13device_kernelINS_4gemm6kernel13GemmUniversalIN4cute5tupleIJiiiiEEENS1_10collective13CollectiveMmaINS1_35MainloopSm100TmaUmmaWarpSpecializedILi9ELi2ELi4ENS5_IJNS4_1CILi1EEESB_SB_EEEEENS5_IJNSA_ILi64EEENSA_ILi112EEESE_EEENS_10bfloat16_tENS5_IJlSB_lEEESH_SI_NS4_8TiledMMAINS4_8MMA_AtomIJNS4_20SM100_MMA_F16BF16_SSISH_SH_fLi64ELi112ELNS4_4UMMA5MajorE0ELSN_0ELNSM_7ScaleInE0ELSO_0EEEEEENS4_6LayoutISC_NS5_IJNSA_ILi0EEESS_SS_EEEEENS5_IJNS4_10UnderscoreESV_SV_EEEEENS4_13SM90_TMA_LOADENS4_14ComposedLayoutINS4_7SwizzleILi3ELi4ELi3EEENS4_18smem_ptr_flag_bitsILi16EEENSR_INS5_IJNSA_ILi8EEESE_EEENS5_IJSE_SB_EEEEEEEvNS4_8identityESY_S18_vS19_EENS_8epilogue10collective18CollectiveEpilogueINS1B_23Sm100TmaWarpSpecializedILi2ELi1ELi56ELb1ELb0EEEJSG_NS5_IJNSR_ISE_SB_EENSR_ISF_SB_EEEEESH_SI_SH_SI_NS1B_6fusion15FusionCallbacksIS1F_NS1J_17LinearCombinationISH_fSH_fLNS_15FloatRoundStyleE2EEESG_S1I_JEEENS4_5SM1004TMEM4LOAD26SM100_TMEM_LOAD_16dp256b2xESY_NSZ_INS10_ILi1ELi4ELi3EEES13_NSR_INS5_IJS14_NSA_ILi16EEEEEENS5_IJS1U_SB_EEEEEEENS4_17SM75_U32x4_LDSM_NENS4_14SM90_TMA_STOREES1Y_NS4_17SM90_U32x4_STSM_NENS4_39AutoVectorizingCopyWithAssumedAlignmentILi128EEEEEEvvEEEEvNT_6ParamsE,"a",@progbits
	.sectionflags	@""
	.align	4
.nv.constant0._ZN7cutlass13device_kernelINS_4gemm6kernel13GemmUniversalIN4cute5tupleIJiiiiEEENS1_10collective13CollectiveMmaINS1_35MainloopSm100TmaUmmaWarpSpecializedILi9ELi2ELi4ENS5_IJNS4_1CILi1EEESB_SB_EEEEENS5_IJNSA_ILi64EEENSA_ILi112EEESE_EEENS_10bfloat16_tENS5_IJlSB_lEEESH_SI_NS4_8TiledMMAINS4_8MMA_AtomIJNS4_20SM100_MMA_F16BF16_SSISH_SH_fLi64ELi112ELNS4_4UMMA5MajorE0ELSN_0ELNSM_7ScaleInE0ELSO_0EEEEEENS4_6LayoutISC_NS5_IJNSA_ILi0EEESS_SS_EEEEENS5_IJNS4_10UnderscoreESV_SV_EEEEENS4_13SM90_TMA_LOADENS4_14ComposedLayoutINS4_7SwizzleILi3ELi4ELi3EEENS4_18smem_ptr_flag_bitsILi16EEENSR_INS5_IJNSA_ILi8EEESE_EEENS5_IJSE_SB_EEEEEEEvNS4_8identityESY_S18_vS19_EENS_8epilogue10collective18CollectiveEpilogueINS1B_23Sm100TmaWarpSpecializedILi2ELi1ELi56ELb1ELb0EEEJSG_NS5_IJNSR_ISE_SB_EENSR_ISF_SB_EEEEESH_SI_SH_SI_NS1B_6fusion15FusionCallbacksIS1F_NS1J_17LinearCombinationISH_fSH_fLNS_15FloatRoundStyleE2EEESG_S1I_JEEENS4_5SM1004TMEM4LOAD26SM100_TMEM_LOAD_16dp256b2xESY_NSZ_INS10_ILi1ELi4ELi3EEES13_NSR_INS5_IJS14_NSA_ILi16EEEEEENS5_IJS1U_SB_EEEEEEENS4_17SM75_U32x4_LDSM_NENS4_14SM90_TMA_STOREES1Y_NS4_17SM90_U32x4_STSM_NENS4_39AutoVectorizingCopyWithAssumedAlignmentILi128EEEEEEvvEEEEvNT_6ParamsE:
	.zero		2944


//--------------------- SYMBOLS --------------------------

	.type		.nv.reservedSmem.offset0,@object
	.size		.nv.reservedSmem.offset0,0x4
	.type		.nv.reservedSmem.cap,@object
	.size		.nv.reservedSmem.cap,0x4
	.type		__assertfail,@function
